	.target	sm_100a

	.elftype	@"ET_EXEC"


//--------------------- .note.nv.tkinfo           --------------------------
	.section	.note.nv.tkinfo,"",@"SHT_NOTE"
	.sectionflags	@"SHF_NOTE_NV_TKINFO"
	.tkinfo
        /*0018*/ 	.word	0x00000002
        /*0030*/ 	.string	""
        /*0030*/ 	.string	"ptxas"
        /*0030*/ 	.string	"Cuda compilation tools, release 13.0, V13.0.88"
        /*0030*/ 	.string	"Build cuda_13.0.r13.0/compiler.36424714_0"
        /*0030*/ 	.string	"-arch sm_100a -m 64 "



//--------------------- .note.nv.cuinfo           --------------------------
	.section	.note.nv.cuinfo,"",@"SHT_NOTE"
	.sectionflags	@"SHF_NOTE_NV_CUINFO"
        /*0018*/ 	.short	0x0002
        /*001a*/ 	.short	0x0064
        /*001c*/ 	.short	0x0082
	.zero		2


//--------------------- .nv.info                  --------------------------
	.section	.nv.info,"",@"SHT_CUDA_INFO"
	.align	4


	//----- nvinfo : EIATTR_REGCOUNT
	.align		4
        /*0000*/ 	.byte	0x04, 0x2f
        /*0002*/ 	.short	(.L_19 - .L_18)
	.align		4
.L_18:
        /*0004*/ 	.word	index@(_ZN7cutlass13device_kernelINS_4gemm6kernel13GemmUniversalIN4cute5tupleIJiiiiEEENS1_10collective13CollectiveMmaINS1_35MainloopSm100TmaUmmaWarpSpecializedILi12ELi2ELi4ENS5_IJNS4_1CILi2EEESB_NSA_ILi1EEEEEEEENS5_IJNSA_ILi64EEESF_NSA_ILi32EEEEEEfNS5_IJlSC_lEEEfSI_NS4_8TiledMMAINS4_8MMA_AtomIJNS4_17SM100_MMA_TF32_SSINS_10tfloat32_tESM_fLi64ELi64ELNS4_4UMMA5MajorE0ELSO_0ELNSN_7ScaleInE0ELSP_0EEEEEENS4_6LayoutINS5_IJSC_SC_SC_EEENS5_IJNSA_ILi0EEESU_SU_EEEEENS5_IJNS4_10UnderscoreESX_SX_EEEEENS4_23SM90_TMA_LOAD_MULTICASTENS4_14ComposedLayoutINS4_7SwizzleILi3ELi4ELi3EEENS4_18smem_ptr_flag_bitsILi32EEENSS_INS5_IJNSA_ILi8EEESG_EEENS5_IJSG_SC_EEEEEEEvNS4_8identityES10_S1A_vS1B_EENS_8epilogue10collective18CollectiveEpilogueINS1D_23Sm100TmaWarpSpecializedILi3ELi2ELi16ELb1ELb0EEEJSH_NS5_IJNSS_ISF_SC_EENSS_ISG_SC_EEEEEfSI_fSI_NS1D_6fusion15FusionCallbacksIS1H_NS1L_17LinearCombinationIffffLNS_15FloatRoundStyleE2EEESH_S1K_JEEENS4_5SM1004TMEM4LOAD26SM100_TMEM_LOAD_16dp128b8xENS4_13SM90_TMA_LOADES1A_NS4_17SM75_U32x4_LDSM_NENS4_14SM90_TMA_STOREES1A_NS4_17SM90_U32x4_STSM_NENS4_39AutoVectorizingCopyWithAssumedAlignmentILi128EEEEEEvvEEEEvNT_6ParamsE)
        /*0008*/ 	.word	0x0000004f


	//----- nvinfo : EIATTR_FRAME_SIZE
	.align		4
.L_19:
        /*000c*/ 	.byte	0x04, 0x11
        /*000e*/ 	.short	(.L_21 - .L_20)
	.align		4
.L_20:
        /*0010*/ 	.word	index@($__internal_2_$__cuda_sm10x_tcgen05_guardrail_trap_unallocated_columns_being_dealloced)
        /*0014*/ 	.word	0x00000000


	//----- nvinfo : EIATTR_FRAME_SIZE
	.align		4
.L_21:
        /*0018*/ 	.byte	0x04, 0x11
        /*001a*/ 	.short	(.L_23 - .L_22)
	.align		4
.L_22:
        /*001c*/ 	.word	index@($__internal_1_$__cuda_sm10x_tcgen05_guardrail_trap_phase_invalid_during_alloc)
        /*0020*/ 	.word	0x00000000


	//----- nvinfo : EIATTR_FRAME_SIZE
	.align		4
.L_23:
        /*0024*/ 	.byte	0x04, 0x11
        /*0026*/ 	.short	(.L_25 - .L_24)
	.align		4
.L_24:
        /*0028*/ 	.word	index@($__internal_0_$__cuda_sm10x_tcgen05_guardrail_trap_col_being_dealloced_not_returned_by_alloc)
        /*002c*/ 	.word	0x00000000


	//----- nvinfo : EIATTR_FRAME_SIZE
	.align		4
.L_25:
        /*0030*/ 	.byte	0x04, 0x11
        /*0032*/ 	.short	(.L_27 - .L_26)
	.align		4
.L_26:
        /*0034*/ 	.word	index@(_ZN7cutlass13device_kernelINS_4gemm6kernel13GemmUniversalIN4cute5tupleIJiiiiEEENS1_10collective13CollectiveMmaINS1_35MainloopSm100TmaUmmaWarpSpecializedILi12ELi2ELi4ENS5_IJNS4_1CILi2EEESB_NSA_ILi1EEEEEEEENS5_IJNSA_ILi64EEESF_NSA_ILi32EEEEEEfNS5_IJlSC_lEEEfSI_NS4_8TiledMMAINS4_8MMA_AtomIJNS4_17SM100_MMA_TF32_SSINS_10tfloat32_tESM_fLi64ELi64ELNS4_4UMMA5MajorE0ELSO_0ELNSN_7ScaleInE0ELSP_0EEEEEENS4_6LayoutINS5_IJSC_SC_SC_EEENS5_IJNSA_ILi0EEESU_SU_EEEEENS5_IJNS4_10UnderscoreESX_SX_EEEEENS4_23SM90_TMA_LOAD_MULTICASTENS4_14ComposedLayoutINS4_7SwizzleILi3ELi4ELi3EEENS4_18smem_ptr_flag_bitsILi32EEENSS_INS5_IJNSA_ILi8EEESG_EEENS5_IJSG_SC_EEEEEEEvNS4_8identityES10_S1A_vS1B_EENS_8epilogue10collective18CollectiveEpilogueINS1D_23Sm100TmaWarpSpecializedILi3ELi2ELi16ELb1ELb0EEEJSH_NS5_IJNSS_ISF_SC_EENSS_ISG_SC_EEEEEfSI_fSI_NS1D_6fusion15FusionCallbacksIS1H_NS1L_17LinearCombinationIffffLNS_15FloatRoundStyleE2EEESH_S1K_JEEENS4_5SM1004TMEM4LOAD26SM100_TMEM_LOAD_16dp128b8xENS4_13SM90_TMA_LOADES1A_NS4_17SM75_U32x4_LDSM_NENS4_14SM90_TMA_STOREES1A_NS4_17SM90_U32x4_STSM_NENS4_39AutoVectorizingCopyWithAssumedAlignmentILi128EEEEEEvvEEEEvNT_6ParamsE)
        /*0038*/ 	.word	0x00000000


	//----- nvinfo : EIATTR_MIN_STACK_SIZE
	.align		4
.L_27:
        /*003c*/ 	.byte	0x04, 0x12
        /*003e*/ 	.short	(.L_29 - .L_28)
	.align		4
.L_28:
        /*0040*/ 	.word	index@(_ZN7cutlass13device_kernelINS_4gemm6kernel13GemmUniversalIN4cute5tupleIJiiiiEEENS1_10collective13CollectiveMmaINS1_35MainloopSm100TmaUmmaWarpSpecializedILi12ELi2ELi4ENS5_IJNS4_1CILi2EEESB_NSA_ILi1EEEEEEEENS5_IJNSA_ILi64EEESF_NSA_ILi32EEEEEEfNS5_IJlSC_lEEEfSI_NS4_8TiledMMAINS4_8MMA_AtomIJNS4_17SM100_MMA_TF32_SSINS_10tfloat32_tESM_fLi64ELi64ELNS4_4UMMA5MajorE0ELSO_0ELNSN_7ScaleInE0ELSP_0EEEEEENS4_6LayoutINS5_IJSC_SC_SC_EEENS5_IJNSA_ILi0EEESU_SU_EEEEENS5_IJNS4_10UnderscoreESX_SX_EEEEENS4_23SM90_TMA_LOAD_MULTICASTENS4_14ComposedLayoutINS4_7SwizzleILi3ELi4ELi3EEENS4_18smem_ptr_flag_bitsILi32EEENSS_INS5_IJNSA_ILi8EEESG_EEENS5_IJSG_SC_EEEEEEEvNS4_8identityES10_S1A_vS1B_EENS_8epilogue10collective18CollectiveEpilogueINS1D_23Sm100TmaWarpSpecializedILi3ELi2ELi16ELb1ELb0EEEJSH_NS5_IJNSS_ISF_SC_EENSS_ISG_SC_EEEEEfSI_fSI_NS1D_6fusion15FusionCallbacksIS1H_NS1L_17LinearCombinationIffffLNS_15FloatRoundStyleE2EEESH_S1K_JEEENS4_5SM1004TMEM4LOAD26SM100_TMEM_LOAD_16dp128b8xENS4_13SM90_TMA_LOADES1A_NS4_17SM75_U32x4_LDSM_NENS4_14SM90_TMA_STOREES1A_NS4_17SM90_U32x4_STSM_NENS4_39AutoVectorizingCopyWithAssumedAlignmentILi128EEEEEEvvEEEEvNT_6ParamsE)
        /*0044*/ 	.word	0x00000000
.L_29:


//--------------------- .nv.compat                --------------------------
	.section	.nv.compat,"",@"SHT_CUDA_COMPAT_INFO"
	.align	4
        /*0000*/ 	.byte	0x02, 0x09, 0x01, 0x00, 0x02, 0x02, 0x02, 0x00, 0x02, 0x05, 0x05, 0x00, 0x03, 0x07, 0x01, 0x01
        /*0010*/ 	.byte	0x02, 0x03, 0x01, 0x00, 0x02, 0x06, 0x01, 0x00, 0x04, 0x0b, 0x08, 0x00, 0x09, 0x00, 0x00, 0x00
        /*0020*/ 	.byte	0x00, 0x00, 0x00, 0x00


//--------------------- .nv.info._ZN7cutlass13device_kernelINS_4gemm6kernel13GemmUniversalIN4cute5tupleIJiiiiEEENS1_10collective13CollectiveMmaINS1_35MainloopSm100TmaUmmaWarpSpecializedILi12ELi2ELi4ENS5_IJNS4_1CILi2EEESB_NSA_ILi1EEEEEEEENS5_IJNSA_ILi64EEESF_NSA_ILi32EEEEEEfNS5_IJlSC_lEEEfSI_NS4_8TiledMMAINS4_8MMA_AtomIJNS4_17SM100_MMA_TF32_SSINS_10tfloat32_tESM_fLi64ELi64ELNS4_4UMMA5MajorE0ELSO_0ELNSN_7ScaleInE0ELSP_0EEEEEENS4_6LayoutINS5_IJSC_SC_SC_EEENS5_IJNSA_ILi0EEESU_SU_EEEEENS5_IJNS4_10UnderscoreESX_SX_EEEEENS4_23SM90_TMA_LOAD_MULTICASTENS4_14ComposedLayoutINS4_7SwizzleILi3ELi4ELi3EEENS4_18smem_ptr_flag_bitsILi32EEENSS_INS5_IJNSA_ILi8EEESG_EEENS5_IJSG_SC_EEEEEEEvNS4_8identityES10_S1A_vS1B_EENS_8epilogue10collective18CollectiveEpilogueINS1D_23Sm100TmaWarpSpecializedILi3ELi2ELi16ELb1ELb0EEEJSH_NS5_IJNSS_ISF_SC_EENSS_ISG_SC_EEEEEfSI_fSI_NS1D_6fusion15FusionCallbacksIS1H_NS1L_17LinearCombinationIffffLNS_15FloatRoundStyleE2EEESH_S1K_JEEENS4_5SM1004TMEM4LOAD26SM100_TMEM_LOAD_16dp128b8xENS4_13SM90_TMA_LOADES1A_NS4_17SM75_U32x4_LDSM_NENS4_14SM90_TMA_STOREES1A_NS4_17SM90_U32x4_STSM_NENS4_39AutoVectorizingCopyWithAssumedAlignmentILi128EEEEEEvvEEEEvNT_6ParamsE --------------------------
	.section	.nv.info._ZN7cutlass13device_kernelINS_4gemm6kernel13GemmUniversalIN4cute5tupleIJiiiiEEENS1_10collective13CollectiveMmaINS1_35MainloopSm100TmaUmmaWarpSpecializedILi12ELi2ELi4ENS5_IJNS4_1CILi2EEESB_NSA_ILi1EEEEEEEENS5_IJNSA_ILi64EEESF_NSA_ILi32EEEEEEfNS5_IJlSC_lEEEfSI_NS4_8TiledMMAINS4_8MMA_AtomIJNS4_17SM100_MMA_TF32_SSINS_10tfloat32_tESM_fLi64ELi64ELNS4_4UMMA5MajorE0ELSO_0ELNSN_7ScaleInE0ELSP_0EEEEEENS4_6LayoutINS5_IJSC_SC_SC_EEENS5_IJNSA_ILi0EEESU_SU_EEEEENS5_IJNS4_10UnderscoreESX_SX_EEEEENS4_23SM90_TMA_LOAD_MULTICASTENS4_14ComposedLayoutINS4_7SwizzleILi3ELi4ELi3EEENS4_18smem_ptr_flag_bitsILi32EEENSS_INS5_IJNSA_ILi8EEESG_EEENS5_IJSG_SC_EEEEEEEvNS4_8identityES10_S1A_vS1B_EENS_8epilogue10collective18CollectiveEpilogueINS1D_23Sm100TmaWarpSpecializedILi3ELi2ELi16ELb1ELb0EEEJSH_NS5_IJNSS_ISF_SC_EENSS_ISG_SC_EEEEEfSI_fSI_NS1D_6fusion15FusionCallbacksIS1H_NS1L_17LinearCombinationIffffLNS_15FloatRoundStyleE2EEESH_S1K_JEEENS4_5SM1004TMEM4LOAD26SM100_TMEM_LOAD_16dp128b8xENS4_13SM90_TMA_LOADES1A_NS4_17SM75_U32x4_LDSM_NENS4_14SM90_TMA_STOREES1A_NS4_17SM90_U32x4_STSM_NENS4_39AutoVectorizingCopyWithAssumedAlignmentILi128EEEEEEvvEEEEvNT_6ParamsE,"",@"SHT_CUDA_INFO"
	.sectionflags	@""
	.align	4


	//----- nvinfo : EIATTR_CUDA_API_VERSION
	.align		4
        /*0000*/ 	.byte	0x04, 0x37
        /*0002*/ 	.short	(.L_31 - .L_30)
.L_30:
        /*0004*/ 	.word	0x00000082


	//----- nvinfo : EIATTR_KPARAM_INFO
	.align		4
.L_31:
        /*0008*/ 	.byte	0x04, 0x17
        /*000a*/ 	.short	(.L_33 - .L_32)
.L_32:
        /*000c*/ 	.word	0x00000000
        /*0010*/ 	.short	0x0000
        /*0012*/ 	.short	0x0000
        /*0014*/ 	.byte	0x00, 0xf0, 0x01, 0x20


	//----- nvinfo : EIATTR_AT_ENTRY_FRAGMENTS
	.align		4
.L_33:
        /*0018*/ 	.byte	0x04, 0x4f
        /*001a*/ 	.short	(.L_35 - .L_34)


	//   ....[0]....
.L_34:
        /*001c*/ 	.word	0x00000006


	//----- nvinfo : EIATTR_RESERVED_SMEM_USED
	.align		4
.L_35:
        /*0020*/ 	.byte	0x01, 0x41
	.zero		2


	//----- nvinfo : EIATTR_SPARSE_MMA_MASK
	.align		4
        /*0024*/ 	.byte	0x03, 0x50
        /*0026*/ 	.short	0x0000


	//----- nvinfo : EIATTR_TCGEN05_1CTA_USED
	.align		4
        /*0028*/ 	.byte	0x01, 0x51
	.zero		2


	//----- nvinfo : EIATTR_MAXREG_COUNT
	.align		4
        /*002c*/ 	.byte	0x03, 0x1b
        /*002e*/ 	.short	0x00ff


	//----- nvinfo : EIATTR_NUM_BARRIERS
	.align		4
        /*0030*/ 	.byte	0x02, 0x4c
        /*0032*/ 	.byte	0x07
	.zero		1


	//----- nvinfo : EIATTR_EXTERNS
	.align		4
        /*0034*/ 	.byte	0x04, 0x0f
        /*0036*/ 	.short	(.L_37 - .L_36)


	//   ....[0]....
	.align		4
.L_36:
        /*0038*/ 	.word	index@(__assertfail)


	//----- nvinfo : EIATTR_MERCURY_ISA_VERSION
	.align		4
.L_37:
        /*003c*/ 	.byte	0x03, 0x5f
        /*003e*/ 	.short	0x0101


	//----- nvinfo : EIATTR_INT_WARP_WIDE_INSTR_OFFSETS
	.align		4
        /*0040*/ 	.byte	0x04, 0x31
        /*0042*/ 	.short	(.L_39 - .L_38)


	//   ....[0]....
.L_38:
        /*0044*/ 	.word	0x00004460


	//   ....[1]....
        /*0048*/ 	.word	0x00004490


	//   ....[2]....
        /*004c*/ 	.word	0x000044b0


	//   ....[3]....
        /*0050*/ 	.word	0x00005080


	//   ....[4]....
        /*0054*/ 	.word	0x00005100


	//   ....[5]....
        /*0058*/ 	.word	0x00005200


	//   ....[6]....
        /*005c*/ 	.word	0x00005310


	//----- nvinfo : EIATTR_COOP_GROUP_MASK_REGIDS
	.align		4
.L_39:
        /*0060*/ 	.byte	0x04, 0x29
        /*0062*/ 	.short	(.L_41 - .L_40)


	//   ....[0]....
.L_40:
        /*0064*/ 	.word	0xffffffff


	//   ....[1]....
        /*0068*/ 	.word	0xffffffff


	//   ....[2]....
        /*006c*/ 	.word	0xffffffff


	//   ....[3]....
        /*0070*/ 	.word	0xffffffff


	//   ....[4]....
        /*0074*/ 	.word	0xffffffff


	//   ....[5]....
        /*0078*/ 	.word	0xffffffff


	//   ....[6]....
        /*007c*/ 	.word	0xffffffff


	//   ....[7]....
        /*0080*/ 	.word	0xffffffff


	//   ....[8]....
        /*0084*/ 	.word	0xffffffff


	//   ....[9]....
        /*0088*/ 	.word	0xffffffff


	//   ....[10]....
        /*008c*/ 	.word	0xffffffff


	//   ....[11]....
        /*0090*/ 	.word	0xffffffff


	//   ....[12]....
        /*0094*/ 	.word	0xffffffff


	//   ....[13]....
        /*0098*/ 	.word	0xffffffff


	//----- nvinfo : EIATTR_COOP_GROUP_INSTR_OFFSETS
	.align		4
.L_41:
        /*009c*/ 	.byte	0x04, 0x28
        /*009e*/ 	.short	(.L_43 - .L_42)


	//   ....[0]....
.L_42:
        /*00a0*/ 	.word	0x00000080


	//   ....[1]....
        /*00a4*/ 	.word	0x000004f0


	//   ....[2]....
        /*00a8*/ 	.word	0x000007d0


	//   ....[3]....
        /*00ac*/ 	.word	0x00000950


	//   ....[4]....
        /*00b0*/ 	.word	0x00000a50


	//   ....[5]....
        /*00b4*/ 	.word	0x00000bc0


	//   ....[6]....
        /*00b8*/ 	.word	0x00000d60


	//   ....[7]....
        /*00bc*/ 	.word	0x00000f10


	//   ....[8]....
        /*00c0*/ 	.word	0x00002310


	//   ....[9]....
        /*00c4*/ 	.word	0x00003650


	//   ....[10]....
        /*00c8*/ 	.word	0x00003860


	//   ....[11]....
        /*00cc*/ 	.word	0x00003890


	//   ....[12]....
        /*00d0*/ 	.word	0x00004340


	//   ....[13]....
        /*00d4*/ 	.word	0x00004570


	//----- nvinfo : EIATTR_VRC_CTA_INIT_COUNT
	.align		4
.L_43:
        /*00d8*/ 	.byte	0x02, 0x4a
        /*00da*/ 	.byte	0x80
	.zero		1


	//----- nvinfo : EIATTR_SYSCALL_OFFSETS
	.align		4
        /*00dc*/ 	.byte	0x04, 0x46
        /*00de*/ 	.short	(.L_45 - .L_44)


	//   ....[0]....
.L_44:
        /*00e0*/ 	.word	0x00006020


	//   ....[1]....
        /*00e4*/ 	.word	0x00006110


	//   ....[2]....
        /*00e8*/ 	.word	0x00006a30


	//   ....[3]....
        /*00ec*/ 	.word	0x00007290


	//----- nvinfo : EIATTR_MBARRIER_INSTR_OFFSETS
	.align		4
.L_45:
        /*00f0*/ 	.byte	0x04, 0x39
        /*00f2*/ 	.short	(.L_47 - .L_46)


	//   ....[0]....
.L_46:
        /*00f4*/ 	.word	0x00000630
        /*00f8*/ 	.word	0x000000ff
        /*00fc*/ 	.word	0x00000000
        /*0100*/ 	.short	0x0100
        /*0102*/ 	.byte	0x04
	.zero		1


	//   ....[1]....
        /*0104*/ 	.word	0x00000640
        /*0108*/ 	.word	0x000000ff
        /*010c*/ 	.word	0x00000060
        /*0110*/ 	.short	0x0100
        /*0112*/ 	.byte	0x04
	.zero		1


	//   ....[2]....
        /*0114*/ 	.word	0x00000650
        /*0118*/ 	.word	0x000000ff
        /*011c*/ 	.word	0x00000008
        /*0120*/ 	.short	0x0100
        /*0122*/ 	.byte	0x04
	.zero		1


	//   ....[3]....
        /*0124*/ 	.word	0x00000660
        /*0128*/ 	.word	0x000000ff
        /*012c*/ 	.word	0x00000068
        /*0130*/ 	.short	0x0100
        /*0132*/ 	.byte	0x04
	.zero		1


	//   ....[4]....
        /*0134*/ 	.word	0x00000670
        /*0138*/ 	.word	0x000000ff
        /*013c*/ 	.word	0x00000010
        /*0140*/ 	.short	0x0100
        /*0142*/ 	.byte	0x04
	.zero		1


	//   ....[5]....
        /*0144*/ 	.word	0x00000680
        /*0148*/ 	.word	0x000000ff
        /*014c*/ 	.word	0x00000070
        /*0150*/ 	.short	0x0100
        /*0152*/ 	.byte	0x04
	.zero		1


	//   ....[6]....
        /*0154*/ 	.word	0x00000690
        /*0158*/ 	.word	0x000000ff
        /*015c*/ 	.word	0x00000018
        /*0160*/ 	.short	0x0100
        /*0162*/ 	.byte	0x04
	.zero		1


	//   ....[7]....
        /*0164*/ 	.word	0x000006a0
        /*0168*/ 	.word	0x000000ff
        /*016c*/ 	.word	0x00000078
        /*0170*/ 	.short	0x0100
        /*0172*/ 	.byte	0x04
	.zero		1


	//   ....[8]....
        /*0174*/ 	.word	0x000006b0
        /*0178*/ 	.word	0x000000ff
        /*017c*/ 	.word	0x00000020
        /*0180*/ 	.short	0x0100
        /*0182*/ 	.byte	0x04
	.zero		1


	//   ....[9]....
        /*0184*/ 	.word	0x000006c0
        /*0188*/ 	.word	0x000000ff
        /*018c*/ 	.word	0x00000080
        /*0190*/ 	.short	0x0100
        /*0192*/ 	.byte	0x04
	.zero		1


	//   ....[10]....
        /*0194*/ 	.word	0x000006d0
        /*0198*/ 	.word	0x000000ff
        /*019c*/ 	.word	0x00000028
        /*01a0*/ 	.short	0x0100
        /*01a2*/ 	.byte	0x04
	.zero		1


	//   ....[11]....
        /*01a4*/ 	.word	0x000006e0
        /*01a8*/ 	.word	0x000000ff
        /*01ac*/ 	.word	0x00000088
        /*01b0*/ 	.short	0x0100
        /*01b2*/ 	.byte	0x04
	.zero		1


	//   ....[12]....
        /*01b4*/ 	.word	0x000006f0
        /*01b8*/ 	.word	0x000000ff
        /*01bc*/ 	.word	0x00000030
        /*01c0*/ 	.short	0x0100
        /*01c2*/ 	.byte	0x04
	.zero		1


	//   ....[13]....
        /*01c4*/ 	.word	0x00000700
        /*01c8*/ 	.word	0x000000ff
        /*01cc*/ 	.word	0x00000090
        /*01d0*/ 	.short	0x0100
        /*01d2*/ 	.byte	0x04
	.zero		1


	//   ....[14]....
        /*01d4*/ 	.word	0x00000710
        /*01d8*/ 	.word	0x000000ff
        /*01dc*/ 	.word	0x00000038
        /*01e0*/ 	.short	0x0100
        /*01e2*/ 	.byte	0x04
	.zero		1


	//   ....[15]....
        /*01e4*/ 	.word	0x00000720
        /*01e8*/ 	.word	0x000000ff
        /*01ec*/ 	.word	0x00000098
        /*01f0*/ 	.short	0x0100
        /*01f2*/ 	.byte	0x04
	.zero		1


	//   ....[16]....
        /*01f4*/ 	.word	0x00000730
        /*01f8*/ 	.word	0x000000ff
        /*01fc*/ 	.word	0x00000040
        /*0200*/ 	.short	0x0100
        /*0202*/ 	.byte	0x04
	.zero		1


	//   ....[17]....
        /*0204*/ 	.word	0x00000740
        /*0208*/ 	.word	0x000000ff
        /*020c*/ 	.word	0x000000a0
        /*0210*/ 	.short	0x0100
        /*0212*/ 	.byte	0x04
	.zero		1


	//   ....[18]....
        /*0214*/ 	.word	0x00000750
        /*0218*/ 	.word	0x000000ff
        /*021c*/ 	.word	0x00000048
        /*0220*/ 	.short	0x0100
        /*0222*/ 	.byte	0x04
	.zero		1


	//   ....[19]....
        /*0224*/ 	.word	0x00000760
        /*0228*/ 	.word	0x000000ff
        /*022c*/ 	.word	0x000000a8
        /*0230*/ 	.short	0x0100
        /*0232*/ 	.byte	0x04
	.zero		1


	//   ....[20]....
        /*0234*/ 	.word	0x00000770
        /*0238*/ 	.word	0x000000ff
        /*023c*/ 	.word	0x00000050
        /*0240*/ 	.short	0x0100
        /*0242*/ 	.byte	0x04
	.zero		1


	//   ....[21]....
        /*0244*/ 	.word	0x00000780
        /*0248*/ 	.word	0x000000ff
        /*024c*/ 	.word	0x000000b0
        /*0250*/ 	.short	0x0100
        /*0252*/ 	.byte	0x04
	.zero		1


	//   ....[22]....
        /*0254*/ 	.word	0x00000790
        /*0258*/ 	.word	0x000000ff
        /*025c*/ 	.word	0x00000058
        /*0260*/ 	.short	0x0100
        /*0262*/ 	.byte	0x04
	.zero		1


	//   ....[23]....
        /*0264*/ 	.word	0x000007a0
        /*0268*/ 	.word	0x000000ff
        /*026c*/ 	.word	0x000000b8
        /*0270*/ 	.short	0x0100
        /*0272*/ 	.byte	0x04
	.zero		1


	//   ....[24]....
        /*0274*/ 	.word	0x000008e0
        /*0278*/ 	.word	0x000000ff
        /*027c*/ 	.word	0x000000c0
        /*0280*/ 	.short	0x0100
        /*0282*/ 	.byte	0x04
	.zero		1


	//   ....[25]....
        /*0284*/ 	.word	0x000008f0
        /*0288*/ 	.word	0x000000ff
        /*028c*/ 	.word	0x000000d8
        /*0290*/ 	.short	0x0100
        /*0292*/ 	.byte	0x04
	.zero		1


	//   ....[26]....
        /*0294*/ 	.word	0x00000900
        /*0298*/ 	.word	0x000000ff
        /*029c*/ 	.word	0x000000c8
        /*02a0*/ 	.short	0x0100
        /*02a2*/ 	.byte	0x04
	.zero		1


	//   ....[27]....
        /*02a4*/ 	.word	0x00000910
        /*02a8*/ 	.word	0x000000ff
        /*02ac*/ 	.word	0x000000e0
        /*02b0*/ 	.short	0x0100
        /*02b2*/ 	.byte	0x04
	.zero		1


	//   ....[28]....
        /*02b4*/ 	.word	0x00000920
        /*02b8*/ 	.word	0x000000ff
        /*02bc*/ 	.word	0x000000d0
        /*02c0*/ 	.short	0x0100
        /*02c2*/ 	.byte	0x04
	.zero		1


	//   ....[29]....
        /*02c4*/ 	.word	0x00000930
        /*02c8*/ 	.word	0x000000ff
        /*02cc*/ 	.word	0x000000e8
        /*02d0*/ 	.short	0x0100
        /*02d2*/ 	.byte	0x04
	.zero		1


	//   ....[30]....
        /*02d4*/ 	.word	0x00000a20
        /*02d8*/ 	.word	0x000000ff
        /*02dc*/ 	.word	0x000000f0
        /*02e0*/ 	.short	0x0100
        /*02e2*/ 	.byte	0x06
	.zero		1


	//   ....[31]....
        /*02e4*/ 	.word	0x00000a30
        /*02e8*/ 	.word	0x000000ff
        /*02ec*/ 	.word	0x000000f8
        /*02f0*/ 	.short	0x0100
        /*02f2*/ 	.byte	0x06
	.zero		1


	//   ....[32]....
        /*02f4*/ 	.word	0x00000b70
        /*02f8*/ 	.word	0x000000ff
        /*02fc*/ 	.word	0x00000100
        /*0300*/ 	.short	0x0100
        /*0302*/ 	.byte	0x06
	.zero		1


	//   ....[33]....
        /*0304*/ 	.word	0x00000b80
        /*0308*/ 	.word	0x000000ff
        /*030c*/ 	.word	0x00000110
        /*0310*/ 	.short	0x0100
        /*0312*/ 	.byte	0x06
	.zero		1


	//   ....[34]....
        /*0314*/ 	.word	0x00000b90
        /*0318*/ 	.word	0x000000ff
        /*031c*/ 	.word	0x00000108
        /*0320*/ 	.short	0x0100
        /*0322*/ 	.byte	0x06
	.zero		1


	//   ....[35]....
        /*0324*/ 	.word	0x00000ba0
        /*0328*/ 	.word	0x000000ff
        /*032c*/ 	.word	0x00000118
        /*0330*/ 	.short	0x0100
        /*0332*/ 	.byte	0x06
	.zero		1


	//   ....[36]....
        /*0334*/ 	.word	0x00000cd0
        /*0338*/ 	.word	0x000000ff
        /*033c*/ 	.word	0x00000120
        /*0340*/ 	.short	0x0100
        /*0342*/ 	.byte	0x04
	.zero		1


	//   ....[37]....
        /*0344*/ 	.word	0x00000ce0
        /*0348*/ 	.word	0x000000ff
        /*034c*/ 	.word	0x00000140
        /*0350*/ 	.short	0x0100
        /*0352*/ 	.byte	0x04
	.zero		1


	//   ....[38]....
        /*0354*/ 	.word	0x00000cf0
        /*0358*/ 	.word	0x000000ff
        /*035c*/ 	.word	0x00000128
        /*0360*/ 	.short	0x0100
        /*0362*/ 	.byte	0x04
	.zero		1


	//   ....[39]....
        /*0364*/ 	.word	0x00000d00
        /*0368*/ 	.word	0x000000ff
        /*036c*/ 	.word	0x00000148
        /*0370*/ 	.short	0x0100
        /*0372*/ 	.byte	0x04
	.zero		1


	//   ....[40]....
        /*0374*/ 	.word	0x00000d10
        /*0378*/ 	.word	0x000000ff
        /*037c*/ 	.word	0x00000130
        /*0380*/ 	.short	0x0100
        /*0382*/ 	.byte	0x04
	.zero		1


	//   ....[41]....
        /*0384*/ 	.word	0x00000d20
        /*0388*/ 	.word	0x000000ff
        /*038c*/ 	.word	0x00000150
        /*0390*/ 	.short	0x0100
        /*0392*/ 	.byte	0x04
	.zero		1


	//   ....[42]....
        /*0394*/ 	.word	0x00000d30
        /*0398*/ 	.word	0x000000ff
        /*039c*/ 	.word	0x00000138
        /*03a0*/ 	.short	0x0100
        /*03a2*/ 	.byte	0x04
	.zero		1


	//   ....[43]....
        /*03a4*/ 	.word	0x00000d40
        /*03a8*/ 	.word	0x000000ff
        /*03ac*/ 	.word	0x00000158
        /*03b0*/ 	.short	0x0100
        /*03b2*/ 	.byte	0x04
	.zero		1


	//   ....[44]....
        /*03b4*/ 	.word	0x00000e30
        /*03b8*/ 	.word	0x000000ff
        /*03bc*/ 	.word	0x00000160
        /*03c0*/ 	.short	0x0100
        /*03c2*/ 	.byte	0x04
	.zero		1


	//   ....[45]....
        /*03c4*/ 	.word	0x00000e40
        /*03c8*/ 	.word	0x000000ff
        /*03cc*/ 	.word	0x00000170
        /*03d0*/ 	.short	0x0100
        /*03d2*/ 	.byte	0x04
	.zero		1


	//   ....[46]....
        /*03d4*/ 	.word	0x00000e50
        /*03d8*/ 	.word	0x000000ff
        /*03dc*/ 	.word	0x00000168
        /*03e0*/ 	.short	0x0100
        /*03e2*/ 	.byte	0x04
	.zero		1


	//   ....[47]....
        /*03e4*/ 	.word	0x00000e60
        /*03e8*/ 	.word	0x000000ff
        /*03ec*/ 	.word	0x00000178
        /*03f0*/ 	.short	0x0100
        /*03f2*/ 	.byte	0x04
	.zero		1


	//   ....[48]....
        /*03f4*/ 	.word	0x00001b00
        /*03f8*/ 	.word	0x00000000
        /*03fc*/ 	.word	0x00000170
        /*0400*/ 	.short	0x010a
        /*0402*/ 	.byte	0xff
	.zero		1


	//   ....[49]....
        /*0404*/ 	.word	0x00001b30
        /*0408*/ 	.word	0x00000000
        /*040c*/ 	.word	0x00000160
        /*0410*/ 	.short	0x0101
        /*0412*/ 	.byte	0xff
	.zero		1


	//   ....[50]....
        /*0414*/ 	.word	0x00001c10
        /*0418*/ 	.word	0x000000ff
        /*041c*/ 	.word	0x00000060
        /*0420*/ 	.short	0x010a
        /*0422*/ 	.byte	0x04
	.zero		1


	//   ....[51]....
        /*0424*/ 	.word	0x00001c90
        /*0428*/ 	.word	0x000000ff
        /*042c*/ 	.word	0x00000060
        /*0430*/ 	.short	0x010a
        /*0432*/ 	.byte	0x21
	.zero		1


	//   ....[52]....
        /*0434*/ 	.word	0x00001e20
        /*0438*/ 	.word	0x000000ff
        /*043c*/ 	.word	0x00000060
        /*0440*/ 	.short	0x010a
        /*0442*/ 	.byte	0x08
	.zero		1


	//   ....[53]....
        /*0444*/ 	.word	0x00001f80
        /*0448*/ 	.word	0x000000ff
        /*044c*/ 	.word	0x000000f8
        /*0450*/ 	.short	0x0101
        /*0452*/ 	.byte	0x06
	.zero		1


	//   ....[54]....
        /*0454*/ 	.word	0x00001fa0
        /*0458*/ 	.word	0x000000ff
        /*045c*/ 	.word	0x00000060
        /*0460*/ 	.short	0x010a
        /*0462*/ 	.byte	0x04
	.zero		1


	//   ....[55]....
        /*0464*/ 	.word	0x00002020
        /*0468*/ 	.word	0x000000ff
        /*046c*/ 	.word	0x00000060
        /*0470*/ 	.short	0x010a
        /*0472*/ 	.byte	0x11
	.zero		1


	//   ....[56]....
        /*0474*/ 	.word	0x000021b0
        /*0478*/ 	.word	0x000000ff
        /*047c*/ 	.word	0x00000060
        /*0480*/ 	.short	0x010a
        /*0482*/ 	.byte	0x07
	.zero		1


	//   ....[57]....
        /*0484*/ 	.word	0x00002340
        /*0488*/ 	.word	0x00000003
        /*048c*/ 	.word	0x00000100
        /*0490*/ 	.short	0x010a
        /*0492*/ 	.byte	0xff
	.zero		1


	//   ....[58]....
        /*0494*/ 	.word	0x00002490
        /*0498*/ 	.word	0x00000000
        /*049c*/ 	.word	0x00000000
        /*04a0*/ 	.short	0x0101
        /*04a2*/ 	.byte	0xff
	.zero		1


	//   ....[59]....
        /*04a4*/ 	.word	0x00002a50
        /*04a8*/ 	.word	0x000000ff
        /*04ac*/ 	.word	0x00000000
        /*04b0*/ 	.short	0x010a
        /*04b2*/ 	.byte	0x04
	.zero		1


	//   ....[60]....
        /*04b4*/ 	.word	0x00002ae0
        /*04b8*/ 	.word	0x000000ff
        /*04bc*/ 	.word	0x00000000
        /*04c0*/ 	.short	0x010a
        /*04c2*/ 	.byte	0x05
	.zero		1


	//   ....[61]....
        /*04c4*/ 	.word	0x00002b70
        /*04c8*/ 	.word	0x000000ff
        /*04cc*/ 	.word	0x00000000
        /*04d0*/ 	.short	0x010a
        /*04d2*/ 	.byte	0x05
	.zero		1


	//   ....[62]....
        /*04d4*/ 	.word	0x00002c00
        /*04d8*/ 	.word	0x000000ff
        /*04dc*/ 	.word	0x00000000
        /*04e0*/ 	.short	0x010a
        /*04e2*/ 	.byte	0x05
	.zero		1


	//   ....[63]....
        /*04e4*/ 	.word	0x00002c90
        /*04e8*/ 	.word	0x000000ff
        /*04ec*/ 	.word	0x00000000
        /*04f0*/ 	.short	0x010a
        /*04f2*/ 	.byte	0x05
	.zero		1


	//   ....[64]....
        /*04f4*/ 	.word	0x00002d20
        /*04f8*/ 	.word	0x000000ff
        /*04fc*/ 	.word	0x00000000
        /*0500*/ 	.short	0x010a
        /*0502*/ 	.byte	0x05
	.zero		1


	//   ....[65]....
        /*0504*/ 	.word	0x00002db0
        /*0508*/ 	.word	0x000000ff
        /*050c*/ 	.word	0x00000000
        /*0510*/ 	.short	0x010a
        /*0512*/ 	.byte	0x05
	.zero		1


	//   ....[66]....
        /*0514*/ 	.word	0x00002e40
        /*0518*/ 	.word	0x000000ff
        /*051c*/ 	.word	0x00000000
        /*0520*/ 	.short	0x010a
        /*0522*/ 	.byte	0x05
	.zero		1


	//   ....[67]....
        /*0524*/ 	.word	0x00002ed0
        /*0528*/ 	.word	0x000000ff
        /*052c*/ 	.word	0x00000000
        /*0530*/ 	.short	0x010a
        /*0532*/ 	.byte	0x05
	.zero		1


	//   ....[68]....
        /*0534*/ 	.word	0x00002f60
        /*0538*/ 	.word	0x000000ff
        /*053c*/ 	.word	0x00000000
        /*0540*/ 	.short	0x010a
        /*0542*/ 	.byte	0x05
	.zero		1


	//   ....[69]....
        /*0544*/ 	.word	0x00002ff0
        /*0548*/ 	.word	0x000000ff
        /*054c*/ 	.word	0x00000000
        /*0550*/ 	.short	0x010a
        /*0552*/ 	.byte	0x05
	.zero		1


	//   ....[70]....
        /*0554*/ 	.word	0x00003090
        /*0558*/ 	.word	0x00000000
        /*055c*/ 	.word	0x00000000
        /*0560*/ 	.short	0x010a
        /*0562*/ 	.byte	0xff
	.zero		1


	//   ....[71]....
        /*0564*/ 	.word	0x000031b0
        /*0568*/ 	.word	0x00000002
        /*056c*/ 	.word	0x00000160
        /*0570*/ 	.short	0x010a
        /*0572*/ 	.byte	0xff
	.zero		1


	//   ....[72]....
        /*0574*/ 	.word	0x00003220
        /*0578*/ 	.word	0x00000002
        /*057c*/ 	.word	0x00000000
        /*0580*/ 	.short	0x0101
        /*0582*/ 	.byte	0xff
	.zero		1


	//   ....[73]....
        /*0584*/ 	.word	0x00003240
        /*0588*/ 	.word	0x000000ff
        /*058c*/ 	.word	0x00000110
        /*0590*/ 	.short	0x010a
        /*0592*/ 	.byte	0x04
	.zero		1


	//   ....[74]....
        /*0594*/ 	.word	0x00003360
        /*0598*/ 	.word	0x00000002
        /*059c*/ 	.word	0x00000100
        /*05a0*/ 	.short	0x010a
        /*05a2*/ 	.byte	0xff
	.zero		1


	//   ....[75]....
        /*05a4*/ 	.word	0x00003460
        /*05a8*/ 	.word	0x00000002
        /*05ac*/ 	.word	0x00000000
        /*05b0*/ 	.short	0x0101
        /*05b2*/ 	.byte	0xff
	.zero		1


	//   ....[76]....
        /*05b4*/ 	.word	0x000034f0
        /*05b8*/ 	.word	0x000000ff
        /*05bc*/ 	.word	0x00000110
        /*05c0*/ 	.short	0x0106
        /*05c2*/ 	.byte	0x04
	.zero		1


	//   ....[77]....
        /*05c4*/ 	.word	0x00003510
        /*05c8*/ 	.word	0x000000ff
        /*05cc*/ 	.word	0x00000110
        /*05d0*/ 	.short	0x010a
        /*05d2*/ 	.byte	0x04
	.zero		1


	//   ....[78]....
        /*05d4*/ 	.word	0x000035a0
        /*05d8*/ 	.word	0x000000ff
        /*05dc*/ 	.word	0x00000110
        /*05e0*/ 	.short	0x0106
        /*05e2*/ 	.byte	0x07
	.zero		1


	//   ....[79]....
        /*05e4*/ 	.word	0x000035e0
        /*05e8*/ 	.word	0x00000000
        /*05ec*/ 	.word	0x00000110
        /*05f0*/ 	.short	0x010a
        /*05f2*/ 	.byte	0xff
	.zero		1


	//   ....[80]....
        /*05f4*/ 	.word	0x00003b30
        /*05f8*/ 	.word	0x00000000
        /*05fc*/ 	.word	0x00000100
        /*0600*/ 	.short	0x010a
        /*0602*/ 	.byte	0xff
	.zero		1


	//   ....[81]....
        /*0604*/ 	.word	0x00003c30
        /*0608*/ 	.word	0x00000003
        /*060c*/ 	.word	0x00000000
        /*0610*/ 	.short	0x0101
        /*0612*/ 	.byte	0xff
	.zero		1


	//   ....[82]....
        /*0614*/ 	.word	0x00003c40
        /*0618*/ 	.word	0x000000ff
        /*061c*/ 	.word	0x00000000
        /*0620*/ 	.short	0x010a
        /*0622*/ 	.byte	0x04
	.zero		1


	//   ....[83]....
        /*0624*/ 	.word	0x00003cc0
        /*0628*/ 	.word	0x000000ff
        /*062c*/ 	.word	0x00000140
        /*0630*/ 	.short	0x010a
        /*0632*/ 	.byte	0x1f
	.zero		1


	//   ....[84]....
        /*0634*/ 	.word	0x00003da0
        /*0638*/ 	.word	0x000000ff
        /*063c*/ 	.word	0x00000000
        /*0640*/ 	.short	0x010a
        /*0642*/ 	.byte	0x05
	.zero		1


	//   ....[85]....
        /*0644*/ 	.word	0x00003ee0
        /*0648*/ 	.word	0x000000ff
        /*064c*/ 	.word	0x00000000
        /*0650*/ 	.short	0x010a
        /*0652*/ 	.byte	0x04
	.zero		1


	//   ....[86]....
        /*0654*/ 	.word	0x00004170
        /*0658*/ 	.word	0x000000ff
        /*065c*/ 	.word	0x00000000
        /*0660*/ 	.short	0x010a
        /*0662*/ 	.byte	0x04
	.zero		1


	//   ....[87]....
        /*0664*/ 	.word	0x00004200
        /*0668*/ 	.word	0x000000ff
        /*066c*/ 	.word	0x00000000
        /*0670*/ 	.short	0x010a
        /*0672*/ 	.byte	0x05
	.zero		1


	//   ....[88]....
        /*0674*/ 	.word	0x00004290
        /*0678*/ 	.word	0x000000ff
        /*067c*/ 	.word	0x00000000
        /*0680*/ 	.short	0x010a
        /*0682*/ 	.byte	0x05
	.zero		1


	//   ....[89]....
        /*0684*/ 	.word	0x00004320
        /*0688*/ 	.word	0x000000ff
        /*068c*/ 	.word	0x00000000
        /*0690*/ 	.short	0x010a
        /*0692*/ 	.byte	0x04
	.zero		1


	//   ....[90]....
        /*0694*/ 	.word	0x000047b0
        /*0698*/ 	.word	0x0000000c
        /*069c*/ 	.word	0x00000100
        /*06a0*/ 	.short	0x010a
        /*06a2*/ 	.byte	0xff
	.zero		1


	//   ....[91]....
        /*06a4*/ 	.word	0x00004920
        /*06a8*/ 	.word	0x00000000
        /*06ac*/ 	.word	0x00000000
        /*06b0*/ 	.short	0x0101
        /*06b2*/ 	.byte	0xff
	.zero		1


	//   ....[92]....
        /*06b4*/ 	.word	0x00004da0
        /*06b8*/ 	.word	0x000000ff
        /*06bc*/ 	.word	0x000000f8
        /*06c0*/ 	.short	0x010a
        /*06c2*/ 	.byte	0x18
	.zero		1


	//   ....[93]....
        /*06c4*/ 	.word	0x00004f60
        /*06c8*/ 	.word	0x000000ff
        /*06cc*/ 	.word	0x000000d8
        /*06d0*/ 	.short	0x010a
        /*06d2*/ 	.byte	0x04
	.zero		1


	//   ....[94]....
        /*06d4*/ 	.word	0x00005130
        /*06d8*/ 	.word	0x000000ff
        /*06dc*/ 	.word	0x000000c0
        /*06e0*/ 	.short	0x010b
        /*06e2*/ 	.byte	0x04
	.zero		1


	//   ....[95]....
        /*06e4*/ 	.word	0x00005140
        /*06e8*/ 	.word	0x000000ff
        /*06ec*/ 	.word	0x00000000
        /*06f0*/ 	.short	0x0101
        /*06f2*/ 	.byte	0x14
	.zero		1


	//   ....[96]....
        /*06f4*/ 	.word	0x00005150
        /*06f8*/ 	.word	0x000000ff
        /*06fc*/ 	.word	0x000000d8
        /*0700*/ 	.short	0x010a
        /*0702*/ 	.byte	0x05
	.zero		1


	//   ....[97]....
        /*0704*/ 	.word	0x00005340
        /*0708*/ 	.word	0x000000ff
        /*070c*/ 	.word	0x000000c0
        /*0710*/ 	.short	0x010b
        /*0712*/ 	.byte	0x05
	.zero		1


	//   ....[98]....
        /*0714*/ 	.word	0x00005350
        /*0718*/ 	.word	0x000000ff
        /*071c*/ 	.word	0x00000000
        /*0720*/ 	.short	0x0101
        /*0722*/ 	.byte	0x04
	.zero		1


	//   ....[99]....
        /*0724*/ 	.word	0x000053f0
        /*0728*/ 	.word	0x000000ff
        /*072c*/ 	.word	0x00000000
        /*0730*/ 	.short	0x010a
        /*0732*/ 	.byte	0x04
	.zero		1


	//   ....[100]....
        /*0734*/ 	.word	0x00005480
        /*0738*/ 	.word	0x000000ff
        /*073c*/ 	.word	0x00000000
        /*0740*/ 	.short	0x010a
        /*0742*/ 	.byte	0x05
	.zero		1


	//   ....[101]....
        /*0744*/ 	.word	0x00005520
        /*0748*/ 	.word	0x00000000
        /*074c*/ 	.word	0x00000000
        /*0750*/ 	.short	0x010a
        /*0752*/ 	.byte	0xff
	.zero		1


	//   ....[102]....
        /*0754*/ 	.word	0x00005890
        /*0758*/ 	.word	0x00000000
        /*075c*/ 	.word	0x00000100
        /*0760*/ 	.short	0x010a
        /*0762*/ 	.byte	0xff
	.zero		1


	//   ....[103]....
        /*0764*/ 	.word	0x00005960
        /*0768*/ 	.word	0x00000000
        /*076c*/ 	.word	0x00000000
        /*0770*/ 	.short	0x0101
        /*0772*/ 	.byte	0xff
	.zero		1


	//   ....[104]....
        /*0774*/ 	.word	0x000065b0
        /*0778*/ 	.word	0x00000002
        /*077c*/ 	.word	0x000000c0
        /*0780*/ 	.short	0x010a
        /*0782*/ 	.byte	0xff
	.zero		1


	//   ....[105]....
        /*0784*/ 	.word	0x000065f0
        /*0788*/ 	.word	0x00000048
        /*078c*/ 	.word	0x00000120
        /*0790*/ 	.short	0x010a
        /*0792*/ 	.byte	0xff
	.zero		1


	//   ....[106]....
        /*0794*/ 	.word	0x000066e0
        /*0798*/ 	.word	0x00000002
        /*079c*/ 	.word	0x000000c0
        /*07a0*/ 	.short	0x010a
        /*07a2*/ 	.byte	0xff
	.zero		1


	//   ....[107]....
        /*07a4*/ 	.word	0x00006910
        /*07a8*/ 	.word	0x00000048
        /*07ac*/ 	.word	0x00000120
        /*07b0*/ 	.short	0x010a
        /*07b2*/ 	.byte	0xff
	.zero		1


	//   ....[108]....
        /*07b4*/ 	.word	0x00006fb0
        /*07b8*/ 	.word	0x00000000
        /*07bc*/ 	.word	0x00000000
        /*07c0*/ 	.short	0x0101
        /*07c2*/ 	.byte	0xff
	.zero		1


	//   ....[109]....
        /*07c4*/ 	.word	0x00006fc0
        /*07c8*/ 	.word	0x00000002
        /*07cc*/ 	.word	0x000000c0
        /*07d0*/ 	.short	0x010a
        /*07d2*/ 	.byte	0xff
	.zero		1


	//   ....[110]....
        /*07d4*/ 	.word	0x00007090
        /*07d8*/ 	.word	0x00000002
        /*07dc*/ 	.word	0x000000c0
        /*07e0*/ 	.short	0x010a
        /*07e2*/ 	.byte	0xff
	.zero		1


	//   ....[111]....
        /*07e4*/ 	.word	0x00007380
        /*07e8*/ 	.word	0x000000ff
        /*07ec*/ 	.word	0x00000000
        /*07f0*/ 	.short	0x0101
        /*07f2*/ 	.byte	0x04
	.zero		1


	//   ....[112]....
        /*07f4*/ 	.word	0x000078a0
        /*07f8*/ 	.word	0x00000000
        /*07fc*/ 	.word	0x00000000
        /*0800*/ 	.short	0x0101
        /*0802*/ 	.byte	0xff
	.zero		1


	//   ....[113]....
        /*0804*/ 	.word	0x00007b50
        /*0808*/ 	.word	0x000000ff
        /*080c*/ 	.word	0x00000000
        /*0810*/ 	.short	0x0101
        /*0812*/ 	.byte	0x04
	.zero		1


	//   ....[114]....
        /*0814*/ 	.word	0x00007b70
        /*0818*/ 	.word	0x00000000
        /*081c*/ 	.word	0x00000170
        /*0820*/ 	.short	0x010a
        /*0822*/ 	.byte	0xff
	.zero		1


	//   ....[115]....
        /*0824*/ 	.word	0x00007bd0
        /*0828*/ 	.word	0x00000000
        /*082c*/ 	.word	0x00000060
        /*0830*/ 	.short	0x010a
        /*0832*/ 	.byte	0xff
	.zero		1


	//   ....[116]....
        /*0834*/ 	.word	0x00007c30
        /*0838*/ 	.word	0x00000000
        /*083c*/ 	.word	0x00000060
        /*0840*/ 	.short	0x010a
        /*0842*/ 	.byte	0xff
	.zero		1


	//   ....[117]....
        /*0844*/ 	.word	0x00007c80
        /*0848*/ 	.word	0x00000003
        /*084c*/ 	.word	0x00000100
        /*0850*/ 	.short	0x010a
        /*0852*/ 	.byte	0xff
	.zero		1


	//   ....[118]....
        /*0854*/ 	.word	0x00007ce0
        /*0858*/ 	.word	0x00000000
        /*085c*/ 	.word	0x00000000
        /*0860*/ 	.short	0x010a
        /*0862*/ 	.byte	0xff
	.zero		1


	//   ....[119]....
        /*0864*/ 	.word	0x00007d40
        /*0868*/ 	.word	0x00000000
        /*086c*/ 	.word	0x00000000
        /*0870*/ 	.short	0x010a
        /*0872*/ 	.byte	0xff
	.zero		1


	//   ....[120]....
        /*0874*/ 	.word	0x00007da0
        /*0878*/ 	.word	0x00000000
        /*087c*/ 	.word	0x00000000
        /*0880*/ 	.short	0x010a
        /*0882*/ 	.byte	0xff
	.zero		1


	//   ....[121]....
        /*0884*/ 	.word	0x00007e00
        /*0888*/ 	.word	0x00000000
        /*088c*/ 	.word	0x00000000
        /*0890*/ 	.short	0x010a
        /*0892*/ 	.byte	0xff
	.zero		1


	//   ....[122]....
        /*0894*/ 	.word	0x00007e60
        /*0898*/ 	.word	0x00000000
        /*089c*/ 	.word	0x00000000
        /*08a0*/ 	.short	0x010a
        /*08a2*/ 	.byte	0xff
	.zero		1


	//   ....[123]....
        /*08a4*/ 	.word	0x00007ec0
        /*08a8*/ 	.word	0x00000000
        /*08ac*/ 	.word	0x00000000
        /*08b0*/ 	.short	0x010a
        /*08b2*/ 	.byte	0xff
	.zero		1


	//   ....[124]....
        /*08b4*/ 	.word	0x00007f20
        /*08b8*/ 	.word	0x00000000
        /*08bc*/ 	.word	0x00000000
        /*08c0*/ 	.short	0x010a
        /*08c2*/ 	.byte	0xff
	.zero		1


	//   ....[125]....
        /*08c4*/ 	.word	0x00007f80
        /*08c8*/ 	.word	0x00000000
        /*08cc*/ 	.word	0x00000000
        /*08d0*/ 	.short	0x010a
        /*08d2*/ 	.byte	0xff
	.zero		1


	//   ....[126]....
        /*08d4*/ 	.word	0x00007fe0
        /*08d8*/ 	.word	0x00000000
        /*08dc*/ 	.word	0x00000000
        /*08e0*/ 	.short	0x010a
        /*08e2*/ 	.byte	0xff
	.zero		1


	//   ....[127]....
        /*08e4*/ 	.word	0x00008040
        /*08e8*/ 	.word	0x00000000
        /*08ec*/ 	.word	0x00000000
        /*08f0*/ 	.short	0x010a
        /*08f2*/ 	.byte	0xff
	.zero		1


	//   ....[128]....
        /*08f4*/ 	.word	0x000080a0
        /*08f8*/ 	.word	0x00000000
        /*08fc*/ 	.word	0x00000000
        /*0900*/ 	.short	0x010a
        /*0902*/ 	.byte	0xff
	.zero		1


	//   ....[129]....
        /*0904*/ 	.word	0x000080f0
        /*0908*/ 	.word	0x00000002
        /*090c*/ 	.word	0x00000160
        /*0910*/ 	.short	0x010a
        /*0912*/ 	.byte	0xff
	.zero		1


	//   ....[130]....
        /*0914*/ 	.word	0x00008150
        /*0918*/ 	.word	0x00000002
        /*091c*/ 	.word	0x00000110
        /*0920*/ 	.short	0x010a
        /*0922*/ 	.byte	0xff
	.zero		1


	//   ....[131]....
        /*0924*/ 	.word	0x000081a0
        /*0928*/ 	.word	0x00000002
        /*092c*/ 	.word	0x00000100
        /*0930*/ 	.short	0x010a
        /*0932*/ 	.byte	0xff
	.zero		1


	//   ....[132]....
        /*0934*/ 	.word	0x00008200
        /*0938*/ 	.word	0x00000000
        /*093c*/ 	.word	0x00000110
        /*0940*/ 	.short	0x010a
        /*0942*/ 	.byte	0xff
	.zero		1


	//   ....[133]....
        /*0944*/ 	.word	0x00008250
        /*0948*/ 	.word	0x00000000
        /*094c*/ 	.word	0x00000100
        /*0950*/ 	.short	0x010a
        /*0952*/ 	.byte	0xff
	.zero		1


	//   ....[134]....
        /*0954*/ 	.word	0x000082b0
        /*0958*/ 	.word	0x00000002
        /*095c*/ 	.word	0x00000140
        /*0960*/ 	.short	0x010a
        /*0962*/ 	.byte	0xff
	.zero		1


	//   ....[135]....
        /*0964*/ 	.word	0x00008310
        /*0968*/ 	.word	0x00000000
        /*096c*/ 	.word	0x00000000
        /*0970*/ 	.short	0x010a
        /*0972*/ 	.byte	0xff
	.zero		1


	//   ....[136]....
        /*0974*/ 	.word	0x00008370
        /*0978*/ 	.word	0x00000000
        /*097c*/ 	.word	0x00000000
        /*0980*/ 	.short	0x010a
        /*0982*/ 	.byte	0xff
	.zero		1


	//   ....[137]....
        /*0984*/ 	.word	0x000083d0
        /*0988*/ 	.word	0x00000000
        /*098c*/ 	.word	0x00000000
        /*0990*/ 	.short	0x010a
        /*0992*/ 	.byte	0xff
	.zero		1


	//   ....[138]....
        /*0994*/ 	.word	0x00008430
        /*0998*/ 	.word	0x00000000
        /*099c*/ 	.word	0x00000000
        /*09a0*/ 	.short	0x010a
        /*09a2*/ 	.byte	0xff
	.zero		1


	//   ....[139]....
        /*09a4*/ 	.word	0x00008490
        /*09a8*/ 	.word	0x00000000
        /*09ac*/ 	.word	0x00000000
        /*09b0*/ 	.short	0x010a
        /*09b2*/ 	.byte	0xff
	.zero		1


	//   ....[140]....
        /*09b4*/ 	.word	0x000084e0
        /*09b8*/ 	.word	0x0000000c
        /*09bc*/ 	.word	0x00000100
        /*09c0*/ 	.short	0x010a
        /*09c2*/ 	.byte	0xff
	.zero		1


	//   ....[141]....
        /*09c4*/ 	.word	0x00008540
        /*09c8*/ 	.word	0x00000000
        /*09cc*/ 	.word	0x000000f8
        /*09d0*/ 	.short	0x010a
        /*09d2*/ 	.byte	0xff
	.zero		1


	//   ....[142]....
        /*09d4*/ 	.word	0x000085a0
        /*09d8*/ 	.word	0x00000000
        /*09dc*/ 	.word	0x000000d8
        /*09e0*/ 	.short	0x010a
        /*09e2*/ 	.byte	0xff
	.zero		1


	//   ....[143]....
        /*09e4*/ 	.word	0x00008600
        /*09e8*/ 	.word	0x00000006
        /*09ec*/ 	.word	0x000000d8
        /*09f0*/ 	.short	0x010a
        /*09f2*/ 	.byte	0xff
	.zero		1


	//   ....[144]....
        /*09f4*/ 	.word	0x00008660
        /*09f8*/ 	.word	0x00000000
        /*09fc*/ 	.word	0x00000000
        /*0a00*/ 	.short	0x010a
        /*0a02*/ 	.byte	0xff
	.zero		1


	//   ....[145]....
        /*0a04*/ 	.word	0x000086c0
        /*0a08*/ 	.word	0x00000000
        /*0a0c*/ 	.word	0x00000000
        /*0a10*/ 	.short	0x010a
        /*0a12*/ 	.byte	0xff
	.zero		1


	//   ....[146]....
        /*0a14*/ 	.word	0x00008710
        /*0a18*/ 	.word	0x00000000
        /*0a1c*/ 	.word	0x00000100
        /*0a20*/ 	.short	0x010a
        /*0a22*/ 	.byte	0xff
	.zero		1


	//   ....[147]....
        /*0a24*/ 	.word	0x00008760
        /*0a28*/ 	.word	0x00000002
        /*0a2c*/ 	.word	0x000000c0
        /*0a30*/ 	.short	0x010a
        /*0a32*/ 	.byte	0xff
	.zero		1


	//   ....[148]....
        /*0a34*/ 	.word	0x000087b0
        /*0a38*/ 	.word	0x00000048
        /*0a3c*/ 	.word	0x00000120
        /*0a40*/ 	.short	0x010a
        /*0a42*/ 	.byte	0xff
	.zero		1


	//   ....[149]....
        /*0a44*/ 	.word	0x00008800
        /*0a48*/ 	.word	0x00000002
        /*0a4c*/ 	.word	0x000000c0
        /*0a50*/ 	.short	0x010a
        /*0a52*/ 	.byte	0xff
	.zero		1


	//----- nvinfo : EIATTR_NUM_MBARRIERS
	.align		4
.L_47:
        /*0a54*/ 	.byte	0x03, 0x38
        /*0a56*/ 	.short	0x0030


	//----- nvinfo : EIATTR_EXIT_INSTR_OFFSETS
	.align		4
        /*0a58*/ 	.byte	0x04, 0x1c
        /*0a5a*/ 	.short	(.L_49 - .L_48)


	//   ....[0]....
.L_48:
        /*0a5c*/ 	.word	0x000030c0


	//   ....[1]....
        /*0a60*/ 	.word	0x000035b0


	//   ....[2]....
        /*0a64*/ 	.word	0x00003610


	//   ....[3]....
        /*0a68*/ 	.word	0x00004580


	//   ....[4]....
        /*0a6c*/ 	.word	0x00005550


	//   ....[5]....
        /*0a70*/ 	.word	0x00005590


	//   ....[6]....
        /*0a74*/ 	.word	0x00007a40


	//   ....[7]....
        /*0a78*/ 	.word	0x00007ac0


	//   ....[8]....
        /*0a7c*/ 	.word	0x00007af0


	//   ....[9]....
        /*0a80*/ 	.word	0x00007b60


	//----- nvinfo : EIATTR_MAX_THREADS
	.align		4
.L_49:
        /*0a84*/ 	.byte	0x04, 0x05
        /*0a86*/ 	.short	(.L_51 - .L_50)
.L_50:
        /*0a88*/ 	.word	0x00000100
        /*0a8c*/ 	.word	0x00000001
        /*0a90*/ 	.word	0x00000001


	//----- nvinfo : EIATTR_CRS_STACK_SIZE
	.align		4
.L_51:
        /*0a94*/ 	.byte	0x04, 0x1e
        /*0a96*/ 	.short	(.L_53 - .L_52)
.L_52:
        /*0a98*/ 	.word	0x00000000


	//----- nvinfo : EIATTR_CBANK_PARAM_SIZE
	.align		4
.L_53:
        /*0a9c*/ 	.byte	0x03, 0x19
        /*0a9e*/ 	.short	0x0800


	//----- nvinfo : EIATTR_PARAM_CBANK
	.align		4
        /*0aa0*/ 	.byte	0x04, 0x0a
        /*0aa2*/ 	.short	(.L_55 - .L_54)
	.align		4
.L_54:
        /*0aa4*/ 	.word	index@(.nv.constant0._ZN7cutlass13device_kernelINS_4gemm6kernel13GemmUniversalIN4cute5tupleIJiiiiEEENS1_10collective13CollectiveMmaINS1_35MainloopSm100TmaUmmaWarpSpecializedILi12ELi2ELi4ENS5_IJNS4_1CILi2EEESB_NSA_ILi1EEEEEEEENS5_IJNSA_ILi64EEESF_NSA_ILi32EEEEEEfNS5_IJlSC_lEEEfSI_NS4_8TiledMMAINS4_8MMA_AtomIJNS4_17SM100_MMA_TF32_SSINS_10tfloat32_tESM_fLi64ELi64ELNS4_4UMMA5MajorE0ELSO_0ELNSN_7ScaleInE0ELSP_0EEEEEENS4_6LayoutINS5_IJSC_SC_SC_EEENS5_IJNSA_ILi0EEESU_SU_EEEEENS5_IJNS4_10UnderscoreESX_SX_EEEEENS4_23SM90_TMA_LOAD_MULTICASTENS4_14ComposedLayoutINS4_7SwizzleILi3ELi4ELi3EEENS4_18smem_ptr_flag_bitsILi32EEENSS_INS5_IJNSA_ILi8EEESG_EEENS5_IJSG_SC_EEEEEEEvNS4_8identityES10_S1A_vS1B_EENS_8epilogue10collective18CollectiveEpilogueINS1D_23Sm100TmaWarpSpecializedILi3ELi2ELi16ELb1ELb0EEEJSH_NS5_IJNSS_ISF_SC_EENSS_ISG_SC_EEEEEfSI_fSI_NS1D_6fusion15FusionCallbacksIS1H_NS1L_17LinearCombinationIffffLNS_15FloatRoundStyleE2EEESH_S1K_JEEENS4_5SM1004TMEM4LOAD26SM100_TMEM_LOAD_16dp128b8xENS4_13SM90_TMA_LOADES1A_NS4_17SM75_U32x4_LDSM_NENS4_14SM90_TMA_STOREES1A_NS4_17SM90_U32x4_STSM_NENS4_39AutoVectorizingCopyWithAssumedAlignmentILi128EEEEEEvvEEEEvNT_6ParamsE)
        /*0aa8*/ 	.short	0x0380
        /*0aaa*/ 	.short	0x0800


	//----- nvinfo : EIATTR_SW_WAR
	.align		4
.L_55:
        /*0aac*/ 	.byte	0x04, 0x36
        /*0aae*/ 	.short	(.L_57 - .L_56)
.L_56:
        /*0ab0*/ 	.word	0x00000008
.L_57:


//--------------------- .nv.callgraph             --------------------------
	.section	.nv.callgraph,"",@"SHT_CUDA_CALLGRAPH"
	.align	4
	.sectionentsize	8
	.align		4
        /*0000*/ 	.word	0x00000000
	.align		4
        /*0004*/ 	.word	0xffffffff
	.align		4
        /*0008*/ 	.word	index@(_ZN7cutlass13device_kernelINS_4gemm6kernel13GemmUniversalIN4cute5tupleIJiiiiEEENS1_10collective13CollectiveMmaINS1_35MainloopSm100TmaUmmaWarpSpecializedILi12ELi2ELi4ENS5_IJNS4_1CILi2EEESB_NSA_ILi1EEEEEEEENS5_IJNSA_ILi64EEESF_NSA_ILi32EEEEEEfNS5_IJlSC_lEEEfSI_NS4_8TiledMMAINS4_8MMA_AtomIJNS4_17SM100_MMA_TF32_SSINS_10tfloat32_tESM_fLi64ELi64ELNS4_4UMMA5MajorE0ELSO_0ELNSN_7ScaleInE0ELSP_0EEEEEENS4_6LayoutINS5_IJSC_SC_SC_EEENS5_IJNSA_ILi0EEESU_SU_EEEEENS5_IJNS4_10UnderscoreESX_SX_EEEEENS4_23SM90_TMA_LOAD_MULTICASTENS4_14ComposedLayoutINS4_7SwizzleILi3ELi4ELi3EEENS4_18smem_ptr_flag_bitsILi32EEENSS_INS5_IJNSA_ILi8EEESG_EEENS5_IJSG_SC_EEEEEEEvNS4_8identityES10_S1A_vS1B_EENS_8epilogue10collective18CollectiveEpilogueINS1D_23Sm100TmaWarpSpecializedILi3ELi2ELi16ELb1ELb0EEEJSH_NS5_IJNSS_ISF_SC_EENSS_ISG_SC_EEEEEfSI_fSI_NS1D_6fusion15FusionCallbacksIS1H_NS1L_17LinearCombinationIffffLNS_15FloatRoundStyleE2EEESH_S1K_JEEENS4_5SM1004TMEM4LOAD26SM100_TMEM_LOAD_16dp128b8xENS4_13SM90_TMA_LOADES1A_NS4_17SM75_U32x4_LDSM_NENS4_14SM90_TMA_STOREES1A_NS4_17SM90_U32x4_STSM_NENS4_39AutoVectorizingCopyWithAssumedAlignmentILi128EEEEEEvvEEEEvNT_6ParamsE)
	.align		4
        /*000c*/ 	.word	index@(__assertfail)
	.align		4
        /*0010*/ 	.word	0x00000000
	.align		4
        /*0014*/ 	.word	0xfffffffe
	.align		4
        /*0018*/ 	.word	0x00000000
	.align		4
        /*001c*/ 	.word	0xfffffffd
	.align		4
        /*0020*/ 	.word	0x00000000
	.align		4
        /*0024*/ 	.word	0xfffffffc


//--------------------- .nv.constant4             --------------------------
	.section	.nv.constant4,"a",@progbits
	.align	8
	.align		8
.nv.constant4:
        /*0000*/ 	.dword	__assertfail
	.align		8
        /*0008*/ 	.dword	__unnamed_1
	.align		8
        /*0010*/ 	.dword	__unnamed_2
	.align		8
        /*0018*/ 	.dword	_ZN40_INTERNAL_3b096444_4_k_cu_0ba9e132_207324cuda3std3__45__cpo5beginE
	.align		8
        /*0020*/ 	.dword	_ZN40_INTERNAL_3b096444_4_k_cu_0ba9e132_207324cuda3std3__45__cpo3endE
	.align		8
        /*0028*/ 	.dword	_ZN40_INTERNAL_3b096444_4_k_cu_0ba9e132_207324cuda3std3__45__cpo6cbeginE
	.align		8
        /*0030*/ 	.dword	_ZN40_INTERNAL_3b096444_4_k_cu_0ba9e132_207324cuda3std3__45__cpo4cendE
	.align		8
        /*0038*/ 	.dword	_ZN40_INTERNAL_3b096444_4_k_cu_0ba9e132_207324cuda3std3__442_GLOBAL__N__3b096444_4_k_cu_0ba9e132_207326ignoreE
	.align		8
        /*0040*/ 	.dword	_ZN40_INTERNAL_3b096444_4_k_cu_0ba9e132_207324cuda3std3__419piecewise_constructE
	.align		8
        /*0048*/ 	.dword	_ZN40_INTERNAL_3b096444_4_k_cu_0ba9e132_207324cuda3std3__48in_placeE
	.align		8
        /*0050*/ 	.dword	_ZN40_INTERNAL_3b096444_4_k_cu_0ba9e132_207324cuda3std6ranges3__45__cpo4swapE
	.align		8
        /*0058*/ 	.dword	_ZN40_INTERNAL_3b096444_4_k_cu_0ba9e132_207324cuda3std6ranges3__45__cpo9iter_moveE
	.align		8
        /*0060*/ 	.dword	_ZN40_INTERNAL_3b096444_4_k_cu_0ba9e132_207324cute7productE
	.align		8
        /*0068*/ 	.dword	_ZN40_INTERNAL_3b096444_4_k_cu_0ba9e132_207324cute1_E
	.align		8
        /*0070*/ 	.dword	$str$25
	.align		8
        /*0078*/ 	.dword	$str$26
	.align		8
        /*0080*/ 	.dword	$str$27
	.align		8
        /*0088*/ 	.dword	$str$28


//--------------------- .text._ZN7cutlass13device_kernelINS_4gemm6kernel13GemmUniversalIN4cute5tupleIJiiiiEEENS1_10collective13CollectiveMmaINS1_35MainloopSm100TmaUmmaWarpSpecializedILi12ELi2ELi4ENS5_IJNS4_1CILi2EEESB_NSA_ILi1EEEEEEEENS5_IJNSA_ILi64EEESF_NSA_ILi32EEEEEEfNS5_IJlSC_lEEEfSI_NS4_8TiledMMAINS4_8MMA_AtomIJNS4_17SM100_MMA_TF32_SSINS_10tfloat32_tESM_fLi64ELi64ELNS4_4UMMA5MajorE0ELSO_0ELNSN_7ScaleInE0ELSP_0EEEEEENS4_6LayoutINS5_IJSC_SC_SC_EEENS5_IJNSA_ILi0EEESU_SU_EEEEENS5_IJNS4_10UnderscoreESX_SX_EEEEENS4_23SM90_TMA_LOAD_MULTICASTENS4_14ComposedLayoutINS4_7SwizzleILi3ELi4ELi3EEENS4_18smem_ptr_flag_bitsILi32EEENSS_INS5_IJNSA_ILi8EEESG_EEENS5_IJSG_SC_EEEEEEEvNS4_8identityES10_S1A_vS1B_EENS_8epilogue10collective18CollectiveEpilogueINS1D_23Sm100TmaWarpSpecializedILi3ELi2ELi16ELb1ELb0EEEJSH_NS5_IJNSS_ISF_SC_EENSS_ISG_SC_EEEEEfSI_fSI_NS1D_6fusion15FusionCallbacksIS1H_NS1L_17LinearCombinationIffffLNS_15FloatRoundStyleE2EEESH_S1K_JEEENS4_5SM1004TMEM4LOAD26SM100_TMEM_LOAD_16dp128b8xENS4_13SM90_TMA_LOADES1A_NS4_17SM75_U32x4_LDSM_NENS4_14SM90_TMA_STOREES1A_NS4_17SM90_U32x4_STSM_NENS4_39AutoVectorizingCopyWithAssumedAlignmentILi128EEEEEEvvEEEEvNT_6ParamsE --------------------------
	.section	.text._ZN7cutlass13device_kernelINS_4gemm6kernel13GemmUniversalIN4cute5tupleIJiiiiEEENS1_10collective13CollectiveMmaINS1_35MainloopSm100TmaUmmaWarpSpecializedILi12ELi2ELi4ENS5_IJNS4_1CILi2EEESB_NSA_ILi1EEEEEEEENS5_IJNSA_ILi64EEESF_NSA_ILi32EEEEEEfNS5_IJlSC_lEEEfSI_NS4_8TiledMMAINS4_8MMA_AtomIJNS4_17SM100_MMA_TF32_SSINS_10tfloat32_tESM_fLi64ELi64ELNS4_4UMMA5MajorE0ELSO_0ELNSN_7ScaleInE0ELSP_0EEEEEENS4_6LayoutINS5_IJSC_SC_SC_EEENS5_IJNSA_ILi0EEESU_SU_EEEEENS5_IJNS4_10UnderscoreESX_SX_EEEEENS4_23SM90_TMA_LOAD_MULTICASTENS4_14ComposedLayoutINS4_7SwizzleILi3ELi4ELi3EEENS4_18smem_ptr_flag_bitsILi32EEENSS_INS5_IJNSA_ILi8EEESG_EEENS5_IJSG_SC_EEEEEEEvNS4_8identityES10_S1A_vS1B_EENS_8epilogue10collective18CollectiveEpilogueINS1D_23Sm100TmaWarpSpecializedILi3ELi2ELi16ELb1ELb0EEEJSH_NS5_IJNSS_ISF_SC_EENSS_ISG_SC_EEEEEfSI_fSI_NS1D_6fusion15FusionCallbacksIS1H_NS1L_17LinearCombinationIffffLNS_15FloatRoundStyleE2EEESH_S1K_JEEENS4_5SM1004TMEM4LOAD26SM100_TMEM_LOAD_16dp128b8xENS4_13SM90_TMA_LOADES1A_NS4_17SM75_U32x4_LDSM_NENS4_14SM90_TMA_STOREES1A_NS4_17SM90_U32x4_STSM_NENS4_39AutoVectorizingCopyWithAssumedAlignmentILi128EEEEEEvvEEEEvNT_6ParamsE,"ax",@progbits
	.align	128
.text._ZN7cutlass13device_kernelINS_4gemm6kernel13GemmUniversalIN4cute5tupleIJiiiiEEENS1_10collective13CollectiveMmaINS1_35MainloopSm100TmaUmmaWarpSpecializedILi12ELi2ELi4ENS5_IJNS4_1CILi2EEESB_NSA_ILi1EEEEEEEENS5_IJNSA_ILi64EEESF_NSA_ILi32EEEEEEfNS5_IJlSC_lEEEfSI_NS4_8TiledMMAINS4_8MMA_AtomIJNS4_17SM100_MMA_TF32_SSINS_10tfloat32_tESM_fLi64ELi64ELNS4_4UMMA5MajorE0ELSO_0ELNSN_7ScaleInE0ELSP_0EEEEEENS4_6LayoutINS5_IJSC_SC_SC_EEENS5_IJNSA_ILi0EEESU_SU_EEEEENS5_IJNS4_10UnderscoreESX_SX_EEEEENS4_23SM90_TMA_LOAD_MULTICASTENS4_14ComposedLayoutINS4_7SwizzleILi3ELi4ELi3EEENS4_18smem_ptr_flag_bitsILi32EEENSS_INS5_IJNSA_ILi8EEESG_EEENS5_IJSG_SC_EEEEEEEvNS4_8identityES10_S1A_vS1B_EENS_8epilogue10collective18CollectiveEpilogueINS1D_23Sm100TmaWarpSpecializedILi3ELi2ELi16ELb1ELb0EEEJSH_NS5_IJNSS_ISF_SC_EENSS_ISG_SC_EEEEEfSI_fSI_NS1D_6fusion15FusionCallbacksIS1H_NS1L_17LinearCombinationIffffLNS_15FloatRoundStyleE2EEESH_S1K_JEEENS4_5SM1004TMEM4LOAD26SM100_TMEM_LOAD_16dp128b8xENS4_13SM90_TMA_LOADES1A_NS4_17SM75_U32x4_LDSM_NENS4_14SM90_TMA_STOREES1A_NS4_17SM90_U32x4_STSM_NENS4_39AutoVectorizingCopyWithAssumedAlignmentILi128EEEEEEvvEEEEvNT_6ParamsE:
        .type           _ZN7cutlass13device_kernelINS_4gemm6kernel13GemmUniversalIN4cute5tupleIJiiiiEEENS1_10collective13CollectiveMmaINS1_35MainloopSm100TmaUmmaWarpSpecializedILi12ELi2ELi4ENS5_IJNS4_1CILi2EEESB_NSA_ILi1EEEEEEEENS5_IJNSA_ILi64EEESF_NSA_ILi32EEEEEEfNS5_IJlSC_lEEEfSI_NS4_8TiledMMAINS4_8MMA_AtomIJNS4_17SM100_MMA_TF32_SSINS_10tfloat32_tESM_fLi64ELi64ELNS4_4UMMA5MajorE0ELSO_0ELNSN_7ScaleInE0ELSP_0EEEEEENS4_6LayoutINS5_IJSC_SC_SC_EEENS5_IJNSA_ILi0EEESU_SU_EEEEENS5_IJNS4_10UnderscoreESX_SX_EEEEENS4_23SM90_TMA_LOAD_MULTICASTENS4_14ComposedLayoutINS4_7SwizzleILi3ELi4ELi3EEENS4_18smem_ptr_flag_bitsILi32EEENSS_INS5_IJNSA_ILi8EEESG_EEENS5_IJSG_SC_EEEEEEEvNS4_8identityES10_S1A_vS1B_EENS_8epilogue10collective18CollectiveEpilogueINS1D_23Sm100TmaWarpSpecializedILi3ELi2ELi16ELb1ELb0EEEJSH_NS5_IJNSS_ISF_SC_EENSS_ISG_SC_EEEEEfSI_fSI_NS1D_6fusion15FusionCallbacksIS1H_NS1L_17LinearCombinationIffffLNS_15FloatRoundStyleE2EEESH_S1K_JEEENS4_5SM1004TMEM4LOAD26SM100_TMEM_LOAD_16dp128b8xENS4_13SM90_TMA_LOADES1A_NS4_17SM75_U32x4_LDSM_NENS4_14SM90_TMA_STOREES1A_NS4_17SM90_U32x4_STSM_NENS4_39AutoVectorizingCopyWithAssumedAlignmentILi128EEEEEEvvEEEEvNT_6ParamsE,@function
        .size           _ZN7cutlass13device_kernelINS_4gemm6kernel13GemmUniversalIN4cute5tupleIJiiiiEEENS1_10collective13CollectiveMmaINS1_35MainloopSm100TmaUmmaWarpSpecializedILi12ELi2ELi4ENS5_IJNS4_1CILi2EEESB_NSA_ILi1EEEEEEEENS5_IJNSA_ILi64EEESF_NSA_ILi32EEEEEEfNS5_IJlSC_lEEEfSI_NS4_8TiledMMAINS4_8MMA_AtomIJNS4_17SM100_MMA_TF32_SSINS_10tfloat32_tESM_fLi64ELi64ELNS4_4UMMA5MajorE0ELSO_0ELNSN_7ScaleInE0ELSP_0EEEEEENS4_6LayoutINS5_IJSC_SC_SC_EEENS5_IJNSA_ILi0EEESU_SU_EEEEENS5_IJNS4_10UnderscoreESX_SX_EEEEENS4_23SM90_TMA_LOAD_MULTICASTENS4_14ComposedLayoutINS4_7SwizzleILi3ELi4ELi3EEENS4_18smem_ptr_flag_bitsILi32EEENSS_INS5_IJNSA_ILi8EEESG_EEENS5_IJSG_SC_EEEEEEEvNS4_8identityES10_S1A_vS1B_EENS_8epilogue10collective18CollectiveEpilogueINS1D_23Sm100TmaWarpSpecializedILi3ELi2ELi16ELb1ELb0EEEJSH_NS5_IJNSS_ISF_SC_EENSS_ISG_SC_EEEEEfSI_fSI_NS1D_6fusion15FusionCallbacksIS1H_NS1L_17LinearCombinationIffffLNS_15FloatRoundStyleE2EEESH_S1K_JEEENS4_5SM1004TMEM4LOAD26SM100_TMEM_LOAD_16dp128b8xENS4_13SM90_TMA_LOADES1A_NS4_17SM75_U32x4_LDSM_NENS4_14SM90_TMA_STOREES1A_NS4_17SM90_U32x4_STSM_NENS4_39AutoVectorizingCopyWithAssumedAlignmentILi128EEEEEEvvEEEEvNT_6ParamsE,(.L_x_186 - _ZN7cutlass13device_kernelINS_4gemm6kernel13GemmUniversalIN4cute5tupleIJiiiiEEENS1_10collective13CollectiveMmaINS1_35MainloopSm100TmaUmmaWarpSpecializedILi12ELi2ELi4ENS5_IJNS4_1CILi2EEESB_NSA_ILi1EEEEEEEENS5_IJNSA_ILi64EEESF_NSA_ILi32EEEEEEfNS5_IJlSC_lEEEfSI_NS4_8TiledMMAINS4_8MMA_AtomIJNS4_17SM100_MMA_TF32_SSINS_10tfloat32_tESM_fLi64ELi64ELNS4_4UMMA5MajorE0ELSO_0ELNSN_7ScaleInE0ELSP_0EEEEEENS4_6LayoutINS5_IJSC_SC_SC_EEENS5_IJNSA_ILi0EEESU_SU_EEEEENS5_IJNS4_10UnderscoreESX_SX_EEEEENS4_23SM90_TMA_LOAD_MULTICASTENS4_14ComposedLayoutINS4_7SwizzleILi3ELi4ELi3EEENS4_18smem_ptr_flag_bitsILi32EEENSS_INS5_IJNSA_ILi8EEESG_EEENS5_IJSG_SC_EEEEEEEvNS4_8identityES10_S1A_vS1B_EENS_8epilogue10collective18CollectiveEpilogueINS1D_23Sm100TmaWarpSpecializedILi3ELi2ELi16ELb1ELb0EEEJSH_NS5_IJNSS_ISF_SC_EENSS_ISG_SC_EEEEEfSI_fSI_NS1D_6fusion15FusionCallbacksIS1H_NS1L_17LinearCombinationIffffLNS_15FloatRoundStyleE2EEESH_S1K_JEEENS4_5SM1004TMEM4LOAD26SM100_TMEM_LOAD_16dp128b8xENS4_13SM90_TMA_LOADES1A_NS4_17SM75_U32x4_LDSM_NENS4_14SM90_TMA_STOREES1A_NS4_17SM90_U32x4_STSM_NENS4_39AutoVectorizingCopyWithAssumedAlignmentILi128EEEEEEvvEEEEvNT_6ParamsE)
        .other          _ZN7cutlass13device_kernelINS_4gemm6kernel13GemmUniversalIN4cute5tupleIJiiiiEEENS1_10collective13CollectiveMmaINS1_35MainloopSm100TmaUmmaWarpSpecializedILi12ELi2ELi4ENS5_IJNS4_1CILi2EEESB_NSA_ILi1EEEEEEEENS5_IJNSA_ILi64EEESF_NSA_ILi32EEEEEEfNS5_IJlSC_lEEEfSI_NS4_8TiledMMAINS4_8MMA_AtomIJNS4_17SM100_MMA_TF32_SSINS_10tfloat32_tESM_fLi64ELi64ELNS4_4UMMA5MajorE0ELSO_0ELNSN_7ScaleInE0ELSP_0EEEEEENS4_6LayoutINS5_IJSC_SC_SC_EEENS5_IJNSA_ILi0EEESU_SU_EEEEENS5_IJNS4_10UnderscoreESX_SX_EEEEENS4_23SM90_TMA_LOAD_MULTICASTENS4_14ComposedLayoutINS4_7SwizzleILi3ELi4ELi3EEENS4_18smem_ptr_flag_bitsILi32EEENSS_INS5_IJNSA_ILi8EEESG_EEENS5_IJSG_SC_EEEEEEEvNS4_8identityES10_S1A_vS1B_EENS_8epilogue10collective18CollectiveEpilogueINS1D_23Sm100TmaWarpSpecializedILi3ELi2ELi16ELb1ELb0EEEJSH_NS5_IJNSS_ISF_SC_EENSS_ISG_SC_EEEEEfSI_fSI_NS1D_6fusion15FusionCallbacksIS1H_NS1L_17LinearCombinationIffffLNS_15FloatRoundStyleE2EEESH_S1K_JEEENS4_5SM1004TMEM4LOAD26SM100_TMEM_LOAD_16dp128b8xENS4_13SM90_TMA_LOADES1A_NS4_17SM75_U32x4_LDSM_NENS4_14SM90_TMA_STOREES1A_NS4_17SM90_U32x4_STSM_NENS4_39AutoVectorizingCopyWithAssumedAlignmentILi128EEEEEEvvEEEEvNT_6ParamsE,@"STO_CUDA_ENTRY STV_DEFAULT"
_ZN7cutlass13device_kernelINS_4gemm6kernel13GemmUniversalIN4cute5tupleIJiiiiEEENS1_10collective13CollectiveMmaINS1_35MainloopSm100TmaUmmaWarpSpecializedILi12ELi2ELi4ENS5_IJNS4_1CILi2EEESB_NSA_ILi1EEEEEEEENS5_IJNSA_ILi64EEESF_NSA_ILi32EEEEEEfNS5_IJlSC_lEEEfSI_NS4_8TiledMMAINS4_8MMA_AtomIJNS4_17SM100_MMA_TF32_SSINS_10tfloat32_tESM_fLi64ELi64ELNS4_4UMMA5MajorE0ELSO_0ELNSN_7ScaleInE0ELSP_0EEEEEENS4_6LayoutINS5_IJSC_SC_SC_EEENS5_IJNSA_ILi0EEESU_SU_EEEEENS5_IJNS4_10UnderscoreESX_SX_EEEEENS4_23SM90_TMA_LOAD_MULTICASTENS4_14ComposedLayoutINS4_7SwizzleILi3ELi4ELi3EEENS4_18smem_ptr_flag_bitsILi32EEENSS_INS5_IJNSA_ILi8EEESG_EEENS5_IJSG_SC_EEEEEEEvNS4_8identityES10_S1A_vS1B_EENS_8epilogue10collective18CollectiveEpilogueINS1D_23Sm100TmaWarpSpecializedILi3ELi2ELi16ELb1ELb0EEEJSH_NS5_IJNSS_ISF_SC_EENSS_ISG_SC_EEEEEfSI_fSI_NS1D_6fusion15FusionCallbacksIS1H_NS1L_17LinearCombinationIffffLNS_15FloatRoundStyleE2EEESH_S1K_JEEENS4_5SM1004TMEM4LOAD26SM100_TMEM_LOAD_16dp128b8xENS4_13SM90_TMA_LOADES1A_NS4_17SM75_U32x4_LDSM_NENS4_14SM90_TMA_STOREES1A_NS4_17SM90_U32x4_STSM_NENS4_39AutoVectorizingCopyWithAssumedAlignmentILi128EEEEEEvvEEEEvNT_6ParamsE:
[----:B------:R-:W1:Y:S01]  /*0000*/  LDC R1, c[0x0][0x37c] ;  /* 0x0000df00ff017b82 */ /* 0x000e620000000800 */
[----:B------:R-:W2:Y:S01]  /*0010*/  S2R R63, SR_TID.X ;  /* 0x00000000003f7919 */ /* 0x000ea20000002100 */
[----:B------:R-:W3:Y:S01]  /*0020*/  LDCU.64 UR8, c[0x0][0x890] ;  /* 0x00011200ff0877ac */ /* 0x000ee20008000a00 */
[----:B------:R-:W-:Y:S02]  /*0030*/  PRMT R52, RZ, 0x7610, R52 ;  /* 0x00007610ff347816 */ /* 0x000fe40000000034 */
[----:B------:R-:W-:Y:S01]  /*0040*/  ELECT P3, URZ, PT ;  /* 0x0000000000ff782f */ /* 0x000fe20003860000 */
[----:B---3--:R-:W-:-:S04]  /*0050*/  UISETP.NE.U32.AND UP0, UPT, UR8, URZ, UPT ;  /* 0x000000ff0800728c */ /* 0x008fc8000bf05070 */
[----:B------:R-:W-:Y:S01]  /*0060*/  UISETP.NE.AND.EX UP0, UPT, UR9, URZ, UPT, UP0 ;  /* 0x000000ff0900728c */ /* 0x000fe2000bf05300 */
[----:B--2---:R-:W-:-:S05]  /*0070*/  SHF.R.U32.HI R53, RZ, 0x5, R63 ;  /* 0x00000005ff357819 */ /* 0x004fca000001163f */
[----:B------:R-:W2:Y:S02]  /*0080*/  SHFL.IDX PT, R0, R53, RZ, 0x1f ;  /* 0x00001fff35007589 */ /* 0x000ea400000e0000 */
[----:B--2---:R-:W-:Y:S01]  /*0090*/  R2UR UR22, R0 ;  /* 0x00000000001672ca */ /* 0x004fe200000e0000 */
[----:B-1----:R-:W-:-:S14]  /*00a0*/  BRA.U UP0, `(.L_x_0) ;  /* 0x0000000100307547 */ /* 0x002fdc000b800000 */
[----:B------:R-:W1:Y:S02]  /*00b0*/  LDCU.64 UR4, c[0x0][0x888] ;  /* 0x00011100ff0477ac */ /* 0x000e640008000a00 */
[----:B-1----:R-:W-:-:S04]  /*00c0*/  UISETP.NE.U32.AND UP0, UPT, UR4, URZ, UPT ;  /* 0x000000ff0400728c */ /* 0x002fc8000bf05070 */
[----:B------:R-:W-:-:S09]  /*00d0*/  UISETP.NE.AND.EX UP0, UPT, UR5, URZ, UPT, UP0 ;  /* 0x000000ff0500728c */ /* 0x000fd2000bf05300 */
[----:B------:R-:W-:Y:S05]  /*00e0*/  BRA.U !UP0, `(.L_x_1) ;  /* 0x0000000108147547 */ /* 0x000fea000b800000 */
[----:B------:R-:W1:Y:S01]  /*00f0*/  LDC.64 R26, c[0x0][0x888] ;  /* 0x00022200ff1a7b82 */ /* 0x000e620000000a00 */
[----:B------:R-:W1:Y:S02]  /*0100*/  LDCU.64 UR4, c[0x0][0x358] ;  /* 0x00006b00ff0477ac */ /* 0x000e640008000a00 */
[----:B-1----:R1:W5:Y:S01]  /*0110*/  LDG.E R26, desc[UR4][R26.64] ;  /* 0x000000041a1a7981 */ /* 0x002362000c1e1900 */
[----:B------:R-:W-:Y:S01]  /*0120*/  HFMA2 R52, -RZ, RZ, 0, 5.9604644775390625e-08 ;  /* 0x00000001ff347431 */ /* 0x000fe200000001ff */
[----:B------:R-:W-:Y:S05]  /*0130*/  BRA `(.L_x_0) ;  /* 0x00000000000c7947 */ /* 0x000fea0003800000 */
.L_x_1:
[----:B------:R-:W1:Y:S01]  /*0140*/  LDCU UR4, c[0x0][0x880] ;  /* 0x00011000ff0477ac */ /* 0x000e620008000800 */
[----:B------:R-:W-:Y:S01]  /*0150*/  HFMA2 R52, -RZ, RZ, 0, 5.9604644775390625e-08 ;  /* 0x00000001ff347431 */ /* 0x000fe200000001ff */
[----:B-1----:R-:W-:-:S07]  /*0160*/  MOV R26, UR4 ;  /* 0x00000004001a7c02 */ /* 0x002fce0008000f00 */
.L_x_0:
[----:B------:R-:W2:Y:S02]  /*0170*/  LDCU.64 UR4, c[0x0][0x8b0] ;  /* 0x00011600ff0477ac */ /* 0x000ea40008000a00 */
[----:B--2---:R-:W-:-:S04]  /*0180*/  UISETP.NE.U32.AND UP0, UPT, UR4, URZ, UPT ;  /* 0x000000ff0400728c */ /* 0x004fc8000bf05070 */
[----:B------:R-:W-:-:S09]  /*0190*/  UISETP.NE.AND.EX UP0, UPT, UR5, URZ, UPT, UP0 ;  /* 0x000000ff0500728c */ /* 0x000fd2000bf05300 */
[----:B------:R-:W-:Y:S05]  /*01a0*/  BRA.U UP0, `(.L_x_2) ;  /* 0x0000000100287547 */ /* 0x000fea000b800000 */
[----:B------:R-:W2:Y:S02]  /*01b0*/  LDCU.64 UR4, c[0x0][0x8a8] ;  /* 0x00011500ff0477ac */ /* 0x000ea40008000a00 */
[----:B--2---:R-:W-:-:S04]  /*01c0*/  UISETP.NE.U32.AND UP0, UPT, UR4, URZ, UPT ;  /* 0x000000ff0400728c */ /* 0x004fc8000bf05070 */
[----:B------:R-:W-:-:S09]  /*01d0*/  UISETP.NE.AND.EX UP0, UPT, UR5, URZ, UPT, UP0 ;  /* 0x000000ff0500728c */ /* 0x000fd2000bf05300 */
[----:B------:R-:W-:Y:S05]  /*01e0*/  BRA.U !UP0, `(.L_x_3) ;  /* 0x0000000108107547 */ /* 0x000fea000b800000 */
[----:B------:R-:W2:Y:S01]  /*01f0*/  LDC.64 R24, c[0x0][0x8a8] ;  /* 0x00022a00ff187b82 */ /* 0x000ea20000000a00 */
[----:B------:R-:W2:Y:S02]  /*0200*/  LDCU.64 UR4, c[0x0][0x358] ;  /* 0x00006b00ff0477ac */ /* 0x000ea40008000a00 */
[----:B--2---:R2:W5:Y:S01]  /*0210*/  LDG.E R24, desc[UR4][R24.64] ;  /* 0x0000000418187981 */ /* 0x004562000c1e1900 */
[----:B------:R-:W-:Y:S05]  /*0220*/  BRA `(.L_x_2) ;  /* 0x0000000000087947 */ /* 0x000fea0003800000 */
.L_x_3:
[----:B------:R-:W2:Y:S02]  /*0230*/  LDCU UR4, c[0x0][0x8a0] ;  /* 0x00011400ff0477ac */ /* 0x000ea40008000800 */
[----:B--2---:R-:W-:Y:S02]  /*0240*/  MOV R24, UR4 ;  /* 0x0000000400187c02 */ /* 0x004fe40008000f00 */
.L_x_2:
[----:B------:R-:W-:Y:S01]  /*0250*/  IMAD.U32 R0, RZ, RZ, UR22 ;  /* 0x00000016ff007e24 */ /* 0x000fe2000f8e00ff */
[----:B------:R-:W-:Y:S04]  /*0260*/  BSSY.RECONVERGENT B0, `(.L_x_4) ;  /* 0x000000c000007945 */ /* 0x000fe80003800200 */
[C---:B------:R-:W-:Y:S02]  /*0270*/  ISETP.NE.OR P1, PT, R0.reuse, 0x1, !P3 ;  /* 0x000000010000780c */ /* 0x040fe40005f25670 */
[----:B------:R-:W-:-:S11]  /*0280*/  ISETP.NE.OR P0, PT, R0, 0x3, !P3 ;  /* 0x000000030000780c */ /* 0x000fd60005f05670 */
[----:B------:R-:W-:Y:S05]  /*0290*/  @P1 BRA `(.L_x_5) ;  /* 0x0000000000201947 */ /* 0x000fea0003800000 */
[----:B------:R-:W3:Y:S02]  /*02a0*/  LDCU.64 UR4, c[0x0][0x348] ;  /* 0x00006900ff0477ac */ /* 0x000ee40008000a00 */
[----:B---3--:R-:W-:Y:S02]  /*02b0*/  UIADD3 UR6, UP1, UPT, UR4, 0x80, URZ ;  /* 0x0000008004067890 */ /* 0x008fe4000ff3e0ff */
[----:B------:R-:W-:Y:S02]  /*02c0*/  UIADD3 UR4, UP0, UPT, UR4, 0x180, URZ ;  /* 0x0000018004047890 */ /* 0x000fe4000ff1e0ff */
[----:B------:R-:W-:Y:S02]  /*02d0*/  UIADD3.X UR7, UPT, UPT, URZ, UR5, URZ, UP1, !UPT ;  /* 0x00000005ff077290 */ /* 0x000fe40008ffe4ff */
[----:B------:R-:W-:-:S07]  /*02e0*/  UIADD3.X UR5, UPT, UPT, URZ, UR5, URZ, UP0, !UPT ;  /* 0x00000005ff057290 */ /* 0x000fce00087fe4ff */
[----:B------:R3:W-:Y:S02]  /*02f0*/  UTMACCTL.PF [UR6] ;  /* 0x00000000060079b9 */ /* 0x0007e40008040000 */
[----:B------:R3:W-:Y:S02]  /*0300*/  UTMACCTL.PF [UR4] ;  /* 0x00000000040079b9 */ /* 0x0007e40008040000 */
[----:B---3--:R-:W-:Y:S01]  /*0310*/  NOP ;  /* 0x0000000000007918 */ /* 0x008fe20000000000 */
.L_x_5:
[----:B------:R-:W-:Y:S05]  /*0320*/  BSYNC.RECONVERGENT B0 ;  /* 0x0000000000007941 */ /* 0x000fea0003800200 */
.L_x_4:
[----:B------:R-:W-:Y:S04]  /*0330*/  BSSY.RECONVERGENT B0, `(.L_x_6) ;  /* 0x000000a000007945 */ /* 0x000fe80003800200 */
        /* <DEDUP_REMOVED lines=9> */
.L_x_7:
[----:B------:R-:W-:Y:S05]  /*03d0*/  BSYNC.RECONVERGENT B0 ;  /* 0x0000000000007941 */ /* 0x000fea0003800200 */
.L_x_6:
[----:B------:R-:W3:Y:S01]  /*03e0*/  LDCU.64 UR4, c[0x0][0x888] ;  /* 0x00011100ff0477ac */ /* 0x000ee20008000a00 */
[----:B------:R-:W-:Y:S02]  /*03f0*/  UISETP.EQ.U32.AND UP1, UPT, UR8, URZ, UPT ;  /* 0x000000ff0800728c */ /* 0x000fe4000bf22070 */
[----:B------:R-:W-:Y:S02]  /*0400*/  UPLOP3.LUT UP3, UPT, UPT, UPT, UPT, 0x80, 0x8 ;  /* 0x000000000008789c */ /* 0x000fe40003f6f070 */
[----:B---3--:R-:W-:-:S04]  /*0410*/  UISETP.NE.U32.AND UP0, UPT, UR4, URZ, UPT ;  /* 0x000000ff0400728c */ /* 0x008fc8000bf05070 */
[----:B------:R-:W-:-:S04]  /*0420*/  UISETP.NE.AND.EX UP0, UPT, UR5, URZ, UPT, UP0 ;  /* 0x000000ff0500728c */ /* 0x000fc8000bf05300 */
[----:B------:R-:W-:-:S04]  /*0430*/  UISETP.EQ.OR.EX UP2, UPT, UR9, URZ, !UP0, UP1 ;  /* 0x000000ff0900728c */ /* 0x000fc8000c742710 */
[----:B------:R-:W-:-:S06]  /*0440*/  UP2UR UR4, UPR, URZ, 0x4 ;  /* 0x00000004ff047883 */ /* 0x000fcc0008000000 */
[----:B------:R-:W-:Y:S01]  /*0450*/  MOV R56, UR4 ;  /* 0x0000000400387c02 */ /* 0x000fe20008000f00 */
[----:B------:R-:W-:Y:S06]  /*0460*/  BRA.U !UP2, `(.L_x_8) ;  /* 0x000000010a207547 */ /* 0x000fec000b800000 */
[----:B------:R-:W-:Y:S01]  /*0470*/  UISETP.NE.U32.AND UP1, UPT, UR8, URZ, UPT ;  /* 0x000000ff0800728c */ /* 0x000fe2000bf25070 */
[----:B-----5:R-:W-:Y:S01]  /*0480*/  FSETP.NEU.AND P0, PT, R26, RZ, PT ;  /* 0x000000ff1a00720b */ /* 0x020fe20003f0d000 */
[----:B------:R-:W-:Y:S02]  /*0490*/  USEL UR4, URZ, 0xffffffff, UP0 ;  /* 0xffffffffff047887 */ /* 0x000fe40008000000 */
[----:B------:R-:W-:-:S10]  /*04a0*/  UISETP.NE.AND.EX UP1, UPT, UR9, URZ, UPT, UP1 ;  /* 0x000000ff0900728c */ /* 0x000fd4000bf25310 */
[----:B------:R-:W-:Y:S01]  /*04b0*/  VOTEU.ANY UP0, P0 ;  /* 0x0000000000ff7886 */ /* 0x000fe20000000100 */
[----:B------:R-:W-:-:S04]  /*04c0*/  @!UP1 USEL UR4, URZ, 0xffffffff, UP0 ;  /* 0xffffffffff049887 */ /* 0x000fc80008000000 */
[----:B------:R-:W-:-:S04]  /*04d0*/  ULOP3.LUT UR4, UR4, 0x1, URZ, 0xc0, !UPT ;  /* 0x0000000104047892 */ /* 0x000fc8000f8ec0ff */
[----:B------:R-:W-:-:S11]  /*04e0*/  UISETP.NE.U32.AND UP3, UPT, UR4, 0x1, UPT ;  /* 0x000000010400788c */ /* 0x000fd6000bf65070 */
.L_x_8:
[----:B------:R-:W3:Y:S01]  /*04f0*/  SHFL.IDX PT, R2, R53, RZ, 0x1f ;  /* 0x00001fff35027589 */ /* 0x000ee200000e0000 */
[----:B------:R-:W-:-:S04]  /*0500*/  UISETP.NE.AND UP0, UPT, UR22, 0x2, UPT ;  /* 0x000000021600788c */ /* 0x000fc8000bf05270 */
[----:B------:R-:W-:Y:S01]  /*0510*/  USEL UR33, URZ, 0x1, UP0 ;  /* 0x00000001ff217887 */ /* 0x000fe20008000000 */
[----:B---3--:R-:W-:-:S13]  /*0520*/  ISETP.NE.AND P0, PT, R2, RZ, PT ;  /* 0x000000ff0200720c */ /* 0x008fda0003f05270 */
[----:B------:R-:W-:Y:S05]  /*0530*/  @P0 BRA `(.L_x_9) ;  /* 0x0000000000a40947 */ /* 0x000fea0003800000 */
[----:B------:R-:W-:Y:S01]  /*0540*/  ELECT P0, URZ, PT ;  /* 0x0000000000ff782f */ /* 0x000fe20003800000 */
[----:B------:R-:W-:-:S12]  /*0550*/  BSSY.RECONVERGENT B0, `(.L_x_9) ;  /* 0x0000027000007945 */ /* 0x000fd80003800200 */
[----:B------:R-:W-:Y:S05]  /*0560*/  @!P0 BRA `(.L_x_10) ;  /* 0x0000000000948947 */ /* 0x000fea0003800000 */
[----:B------:R-:W3:Y:S01]  /*0570*/  S2UR UR4, SR_CgaCtaId ;  /* 0x00000000000479c3 */ /* 0x000ee20000008800 */
[----:B------:R-:W-:Y:S01]  /*0580*/  UMOV UR5, 0x400 ;  /* 0x0000040000057882 */ /* 0x000fe20000000000 */
[----:B------:R-:W-:Y:S01]  /*0590*/  UMOV UR8, 0x1 ;  /* 0x0000000100087882 */ /* 0x000fe20000000000 */
[----:B------:R-:W-:Y:S01]  /*05a0*/  UMOV UR6, 0x3 ;  /* 0x0000000300067882 */ /* 0x000fe20000000000 */
[----:B------:R-:W-:-:S04]  /*05b0*/  UIADD3 UR8, UPT, UPT, -UR8, 0x100000, URZ ;  /* 0x0010000008087890 */ /* 0x000fc8000fffe1ff */
[----:B------:R-:W-:Y:S02]  /*05c0*/  USHF.L.U32 UR9, UR8, 0xb, URZ ;  /* 0x0000000b08097899 */ /* 0x000fe400080006ff */
[----:B------:R-:W-:Y:S02]  /*05d0*/  USHF.L.U32 UR8, UR8, 0x1, URZ ;  /* 0x0000000108087899 */ /* 0x000fe400080006ff */
[----:B------:R-:W-:-:S04]  /*05e0*/  UIADD3 UR6, UPT, UPT, -UR6, 0x100000, URZ ;  /* 0x0010000006067890 */ /* 0x000fc8000fffe1ff */
[----:B------:R-:W-:Y:S02]  /*05f0*/  USHF.L.U32 UR7, UR6, 0xb, URZ ;  /* 0x0000000b06077899 */ /* 0x000fe400080006ff */
[----:B------:R-:W-:Y:S02]  /*0600*/  USHF.L.U32 UR6, UR6, 0x1, URZ ;  /* 0x0000000106067899 */ /* 0x000fe400080006ff */
[----:B---3--:R-:W-:Y:S01]  /*0610*/  ULEA UR4, UR4, UR5, 0x18 ;  /* 0x0000000504047291 */ /* 0x008fe2000f8ec0ff */
[----:B------:R-:W3:Y:S11]  /*0620*/  FENCE.VIEW.ASYNC.S ;  /* 0x00000000000073c6 */ /* 0x000ef60000000000 */
[----:B---3--:R3:W4:Y:S01]  /*0630*/  SYNCS.EXCH.64 URZ, [UR4], UR8 ;  /* 0x0000000804ff75b2 */ /* 0x0087220008000100 */
[----:B------:R3:W1:Y:S01]  /*0640*/  SYNCS.EXCH.64 URZ, [UR4+0x60], UR6 ;  /* 0x0000600604ff75b2 */ /* 0x0006620008000100 */
        /* <DEDUP_REMOVED lines=21> */
[----:B------:R3:W1:Y:S02]  /*07a0*/  SYNCS.EXCH.64 URZ, [UR4+0xb8], UR6 ;  /* 0x0000b80604ff75b2 */ /* 0x0006640008000100 */
[----:B---34-:R-:W-:Y:S01]  /*07b0*/  NOP ;  /* 0x0000000000007918 */ /* 0x018fe20000000000 */
.L_x_10:
[----:B------:R-:W-:Y:S05]  /*07c0*/  BSYNC.RECONVERGENT B0 ;  /* 0x0000000000007941 */ /* 0x000fea0003800200 */
.L_x_9:
[----:B------:R-:W3:Y:S01]  /*07d0*/  SHFL.IDX PT, R2, R53, RZ, 0x1f ;  /* 0x00001fff35027589 */ /* 0x000ee200000e0000 */
[----:B------:R-:W-:Y:S01]  /*07e0*/  NOP ;  /* 0x0000000000007918 */ /* 0x000fe20000000000 */
[----:B---3--:R-:W-:-:S13]  /*07f0*/  ISETP.NE.AND P0, PT, R2, 0x1, PT ;  /* 0x000000010200780c */ /* 0x008fda0003f05270 */
[----:B------:R-:W-:Y:S05]  /*0800*/  @P0 BRA `(.L_x_11) ;  /* 0x0000000000500947 */ /* 0x000fea0003800000 */
        /* <DEDUP_REMOVED lines=9> */
[----:B------:R-:W-:Y:S01]  /*08a0*/  USHF.L.U32 UR6, UR6, 0x1, URZ ;  /* 0x0000000106067899 */ /* 0x000fe200080006ff */
[----:B------:R-:W-:Y:S01]  /*08b0*/  ELECT P0, URZ, PT ;  /* 0x0000000000ff782f */ /* 0x000fe20003800000 */
[----:B---3--:R-:W-:Y:S01]  /*08c0*/  ULEA UR4, UR4, UR5, 0x18 ;  /* 0x0000000504047291 */ /* 0x008fe2000f8ec0ff */
[----:B------:R-:W3:Y:S11]  /*08d0*/  FENCE.VIEW.ASYNC.S ;  /* 0x00000000000073c6 */ /* 0x000ef60000000000 */
[----:B---3--:R3:W4:Y:S01]  /*08e0*/  SYNCS.EXCH.64 URZ, [UR4+0xc0], UR8 ;  /* 0x0000c00804ff75b2 */ /* 0x0087220008000100 */
[----:B------:R3:W1:Y:S01]  /*08f0*/  SYNCS.EXCH.64 URZ, [UR4+0xd8], UR6 ;  /* 0x0000d80604ff75b2 */ /* 0x0006620008000100 */
[----:B------:R3:W1:Y:S01]  /*0900*/  SYNCS.EXCH.64 URZ, [UR4+0xc8], UR8 ;  /* 0x0000c80804ff75b2 */ /* 0x0006620008000100 */
[----:B------:R3:W1:Y:S01]  /*0910*/  SYNCS.EXCH.64 URZ, [UR4+0xe0], UR6 ;  /* 0x0000e00604ff75b2 */ /* 0x0006620008000100 */
[----:B------:R3:W1:Y:S01]  /*0920*/  SYNCS.EXCH.64 URZ, [UR4+0xd0], UR8 ;  /* 0x0000d00804ff75b2 */ /* 0x0006620008000100 */
[----:B------:R3:W1:Y:S01]  /*0930*/  SYNCS.EXCH.64 URZ, [UR4+0xe8], UR6 ;  /* 0x0000e80604ff75b2 */ /* 0x0006620008000100 */
[----:B------:R-:W-:Y:S01]  /*0940*/  NOP ;  /* 0x0000000000007918 */ /* 0x000fe20000000000 */
.L_x_11:
[----:B------:R-:W2:Y:S01]  /*0950*/  SHFL.IDX PT, R2, R53, RZ, 0x1f ;  /* 0x00001fff35027589 */ /* 0x000ea200000e0000 */
[----:B------:R-:W-:Y:S01]  /*0960*/  NOP ;  /* 0x0000000000007918 */ /* 0x000fe20000000000 */
[----:B--2---:R-:W-:-:S13]  /*0970*/  ISETP.NE.AND P0, PT, R2, 0x3, PT ;  /* 0x000000030200780c */ /* 0x004fda0003f05270 */
[----:B------:R-:W-:Y:S05]  /*0980*/  @P0 BRA `(.L_x_12) ;  /* 0x0000000000300947 */ /* 0x000fea0003800000 */
[----:B---3--:R-:W2:Y:S01]  /*0990*/  S2UR UR6, SR_CgaCtaId ;  /* 0x00000000000679c3 */ /* 0x008ea20000008800 */
[----:B------:R-:W-:Y:S01]  /*09a0*/  UMOV UR4, 0x400 ;  /* 0x0000040000047882 */ /* 0x000fe20000000000 */
[----:B------:R-:W-:Y:S01]  /*09b0*/  UMOV UR5, 0x20 ;  /* 0x0000002000057882 */ /* 0x000fe20000000000 */
[----:B------:R-:W-:Y:S01]  /*09c0*/  ELECT P0, URZ, PT ;  /* 0x0000000000ff782f */ /* 0x000fe20003800000 */
[----:B--2---:R-:W-:Y:S02]  /*09d0*/  ULEA UR6, UR6, UR4, 0x18 ;  /* 0x0000000406067291 */ /* 0x004fe4000f8ec0ff */
[----:B------:R-:W-:-:S04]  /*09e0*/  UIADD3 UR4, UPT, UPT, -UR5, 0x100000, URZ ;  /* 0x0010000005047890 */ /* 0x000fc8000fffe1ff */
[----:B------:R-:W-:Y:S02]  /*09f0*/  USHF.L.U32 UR5, UR4, 0xb, URZ ;  /* 0x0000000b04057899 */ /* 0x000fe400080006ff */
[----:B------:R-:W-:Y:S01]  /*0a00*/  USHF.L.U32 UR4, UR4, 0x1, URZ ;  /* 0x0000000104047899 */ /* 0x000fe200080006ff */
[----:B------:R-:W2:Y:S11]  /*0a10*/  FENCE.VIEW.ASYNC.S ;  /* 0x00000000000073c6 */ /* 0x000eb60000000000 */
[----:B--2---:R2:W3:Y:S01]  /*0a20*/  SYNCS.EXCH.64 URZ, [UR6+0xf0], UR4 ;  /* 0x0000f00406ff75b2 */ /* 0x0044e20008000100 */
[----:B------:R2:W1:Y:S01]  /*0a30*/  SYNCS.EXCH.64 URZ, [UR6+0xf8], UR4 ;  /* 0x0000f80406ff75b2 */ /* 0x0004620008000100 */
[----:B------:R-:W-:Y:S01]  /*0a40*/  NOP ;  /* 0x0000000000007918 */ /* 0x000fe20000000000 */
.L_x_12:
[----:B------:R-:W4:Y:S01]  /*0a50*/  SHFL.IDX PT, R2, R53, RZ, 0x1f ;  /* 0x00001fff35027589 */ /* 0x000f2200000e0000 */
[----:B------:R-:W-:Y:S01]  /*0a60*/  NOP ;  /* 0x0000000000007918 */ /* 0x000fe20000000000 */
[----:B----4-:R-:W-:-:S13]  /*0a70*/  ISETP.NE.AND P0, PT, R2, 0x4, PT ;  /* 0x000000040200780c */ /* 0x010fda0003f05270 */
[----:B------:R-:W-:Y:S05]  /*0a80*/  @P0 BRA `(.L_x_13) ;  /* 0x00000000004c0947 */ /* 0x000fea0003800000 */
[----:B--23--:R-:W2:Y:S01]  /*0a90*/  S2UR UR6, SR_CgaCtaId ;  /* 0x00000000000679c3 */ /* 0x00cea20000008800 */
[----:B------:R-:W-:Y:S01]  /*0aa0*/  UMOV UR4, 0x3a0 ;  /* 0x000003a000047882 */ /* 0x000fe20000000000 */
[----:B------:R-:W-:Y:S01]  /*0ab0*/  UMOV UR5, 0x400 ;  /* 0x0000040000057882 */ /* 0x000fe20000000000 */
[----:B------:R-:W-:Y:S01]  /*0ac0*/  USEL UR4, UR4, 0x320, UP3 ;  /* 0x0000032004047887 */ /* 0x000fe20009800000 */
[----:B------:R-:W-:Y:S01]  /*0ad0*/  UMOV UR8, 0x1 ;  /* 0x0000000100087882 */ /* 0x000fe20000000000 */
[----:B------:R-:W-:Y:S01]  /*0ae0*/  ELECT P0, URZ, PT ;  /* 0x0000000000ff782f */ /* 0x000fe20003800000 */
[----:B------:R-:W-:-:S04]  /*0af0*/  UIADD3 UR8, UPT, UPT, -UR8, 0x100000, URZ ;  /* 0x0010000008087890 */ /* 0x000fc8000fffe1ff */
[----:B------:R-:W-:Y:S02]  /*0b00*/  USHF.L.U32 UR9, UR8, 0xb, URZ ;  /* 0x0000000b08097899 */ /* 0x000fe400080006ff */
[----:B------:R-:W-:Y:S02]  /*0b10*/  USHF.L.U32 UR8, UR8, 0x1, URZ ;  /* 0x0000000108087899 */ /* 0x000fe400080006ff */
[----:B--2---:R-:W-:Y:S02]  /*0b20*/  ULEA UR6, UR6, UR5, 0x18 ;  /* 0x0000000506067291 */ /* 0x004fe4000f8ec0ff */
[----:B------:R-:W-:-:S04]  /*0b30*/  UIADD3 UR4, UPT, UPT, -UR4, 0x100000, URZ ;  /* 0x0010000004047890 */ /* 0x000fc8000fffe1ff */
[----:B------:R-:W-:Y:S02]  /*0b40*/  USHF.L.U32 UR5, UR4, 0xb, URZ ;  /* 0x0000000b04057899 */ /* 0x000fe400080006ff */
[----:B------:R-:W-:Y:S01]  /*0b50*/  USHF.L.U32 UR4, UR4, 0x1, URZ ;  /* 0x0000000104047899 */ /* 0x000fe200080006ff */
[----:B------:R-:W2:Y:S03]  /*0b60*/  FENCE.VIEW.ASYNC.S ;  /* 0x00000000000073c6 */ /* 0x000ea60000000000 */
[----:B--2---:R4:W2:Y:S08]  /*0b70*/  SYNCS.EXCH.64 URZ, [UR6+0x100], UR8 ;  /* 0x0001000806ff75b2 */ /* 0x0048b00008000100 */
[----:B------:R4:W3:Y:S01]  /*0b80*/  SYNCS.EXCH.64 URZ, [UR6+0x110], UR4 ;  /* 0x0001100406ff75b2 */ /* 0x0008e20008000100 */
[----:B------:R4:W1:Y:S01]  /*0b90*/  SYNCS.EXCH.64 URZ, [UR6+0x108], UR8 ;  /* 0x0001080806ff75b2 */ /* 0x0008620008000100 */
[----:B------:R4:W1:Y:S02]  /*0ba0*/  SYNCS.EXCH.64 URZ, [UR6+0x118], UR4 ;  /* 0x0001180406ff75b2 */ /* 0x0008640008000100 */
[----:B----4-:R-:W-:Y:S01]  /*0bb0*/  NOP ;  /* 0x0000000000007918 */ /* 0x010fe20000000000 */
.L_x_13:
[----:B------:R-:W4:Y:S01]  /*0bc0*/  SHFL.IDX PT, R2, R53, RZ, 0x1f ;  /* 0x00001fff35027589 */ /* 0x000f2200000e0000 */
[----:B------:R-:W-:Y:S01]  /*0bd0*/  NOP ;  /* 0x0000000000007918 */ /* 0x000fe20000000000 */
[----:B----4-:R-:W-:-:S13]  /*0be0*/  ISETP.NE.AND P0, PT, R2, 0x5, PT ;  /* 0x000000050200780c */ /* 0x010fda0003f05270 */
[----:B------:R-:W-:Y:S05]  /*0bf0*/  @P0 BRA `(.L_x_14) ;  /* 0x0000000000580947 */ /* 0x000fea0003800000 */
[----:B--23--:R-:W2:Y:S01]  /*0c00*/  S2UR UR4, SR_CgaCtaId ;  /* 0x00000000000479c3 */ /* 0x00cea20000008800 */
        /* <DEDUP_REMOVED lines=10> */
[----:B--2---:R-:W-:Y:S01]  /*0cb0*/  ULEA UR4, UR4, UR5, 0x18 ;  /* 0x0000000504047291 */ /* 0x004fe2000f8ec0ff */
[----:B------:R-:W2:Y:S11]  /*0cc0*/  FENCE.VIEW.ASYNC.S ;  /* 0x00000000000073c6 */ /* 0x000eb60000000000 */
[----:B--2---:R4:W2:Y:S01]  /*0cd0*/  SYNCS.EXCH.64 URZ, [UR4+0x120], UR8 ;  /* 0x0001200804ff75b2 */ /* 0x0048a20008000100 */
[----:B------:R4:W3:Y:S01]  /*0ce0*/  SYNCS.EXCH.64 URZ, [UR4+0x140], UR6 ;  /* 0x0001400604ff75b2 */ /* 0x0008e20008000100 */
[----:B------:R4:W1:Y:S01]  /*0cf0*/  SYNCS.EXCH.64 URZ, [UR4+0x128], UR8 ;  /* 0x0001280804ff75b2 */ /* 0x0008620008000100 */
[----:B------:R4:W1:Y:S01]  /*0d00*/  SYNCS.EXCH.64 URZ, [UR4+0x148], UR6 ;  /* 0x0001480604ff75b2 */ /* 0x0008620008000100 */
[----:B------:R4:W1:Y:S01]  /*0d10*/  SYNCS.EXCH.64 URZ, [UR4+0x130], UR8 ;  /* 0x0001300804ff75b2 */ /* 0x0008620008000100 */
[----:B------:R4:W1:Y:S01]  /*0d20*/  SYNCS.EXCH.64 URZ, [UR4+0x150], UR6 ;  /* 0x0001500604ff75b2 */ /* 0x0008620008000100 */
[----:B------:R4:W1:Y:S01]  /*0d30*/  SYNCS.EXCH.64 URZ, [UR4+0x138], UR8 ;  /* 0x0001380804ff75b2 */ /* 0x0008620008000100 */
[----:B------:R4:W1:Y:S02]  /*0d40*/  SYNCS.EXCH.64 URZ, [UR4+0x158], UR6 ;  /* 0x0001580604ff75b2 */ /* 0x0008640008000100 */
[----:B----4-:R-:W-:Y:S01]  /*0d50*/  NOP ;  /* 0x0000000000007918 */ /* 0x010fe20000000000 */
.L_x_14:
[----:B------:R-:W4:Y:S01]  /*0d60*/  SHFL.IDX PT, R2, R53, RZ, 0x1f ;  /* 0x00001fff35027589 */ /* 0x000f2200000e0000 */
[----:B------:R-:W1:Y:S01]  /*0d70*/  S2UR UR54, SR_CgaCtaId ;  /* 0x00000000003679c3 */ /* 0x000e620000008800 */
[----:B------:R-:W-:Y:S01]  /*0d80*/  NOP ;  /* 0x0000000000007918 */ /* 0x000fe20000000000 */
[----:B----4-:R-:W-:-:S13]  /*0d90*/  ISETP.NE.AND P0, PT, R2, 0x3, PT ;  /* 0x000000030200780c */ /* 0x010fda0003f05270 */
[----:B-1----:R-:W-:Y:S05]  /*0da0*/  @P0 BRA `(.L_x_15) ;  /* 0x0000000000340947 */ /* 0x002fea0003800000 */
[----:B--23--:R-:W-:Y:S01]  /*0db0*/  UMOV UR4, 0x400 ;  /* 0x0000040000047882 */ /* 0x00cfe20000000000 */
[----:B------:R-:W-:Y:S01]  /*0dc0*/  UMOV UR6, 0x20 ;  /* 0x0000002000067882 */ /* 0x000fe20000000000 */
[----:B------:R-:W-:Y:S02]  /*0dd0*/  ULEA UR4, UR54, UR4, 0x18 ;  /* 0x0000000436047291 */ /* 0x000fe4000f8ec0ff */
[----:B------:R-:W-:-:S04]  /*0de0*/  UIADD3 UR6, UPT, UPT, -UR6, 0x100000, URZ ;  /* 0x0010000006067890 */ /* 0x000fc8000fffe1ff */
[----:B------:R-:W-:Y:S02]  /*0df0*/  USHF.L.U32 UR7, UR6, 0xb, URZ ;  /* 0x0000000b06077899 */ /* 0x000fe400080006ff */
[----:B------:R-:W-:Y:S01]  /*0e00*/  USHF.L.U32 UR6, UR6, 0x1, URZ ;  /* 0x0000000106067899 */ /* 0x000fe200080006ff */
[----:B------:R-:W-:Y:S01]  /*0e10*/  ELECT P0, URZ, PT ;  /* 0x0000000000ff782f */ /* 0x000fe20003800000 */
[----:B------:R-:W1:Y:S10]  /*0e20*/  FENCE.VIEW.ASYNC.S ;  /* 0x00000000000073c6 */ /* 0x000e740000000000 */
[----:B-1----:R1:W4:Y:S01]  /*0e30*/  SYNCS.EXCH.64 URZ, [UR4+0x160], UR6 ;  /* 0x0001600604ff75b2 */ /* 0x0023220008000100 */
[----:B------:R1:W2:Y:S01]  /*0e40*/  SYNCS.EXCH.64 URZ, [UR4+0x170], UR6 ;  /* 0x0001700604ff75b2 */ /* 0x0002a20008000100 */
[----:B------:R1:W3:Y:S01]  /*0e50*/  SYNCS.EXCH.64 URZ, [UR4+0x168], UR6 ;  /* 0x0001680604ff75b2 */ /* 0x0002e20008000100 */
[----:B------:R1:W1:Y:S01]  /*0e60*/  SYNCS.EXCH.64 URZ, [UR4+0x178], UR6 ;  /* 0x0001780604ff75b2 */ /* 0x0002620008000100 */
[----:B------:R-:W-:Y:S01]  /*0e70*/  NOP ;  /* 0x0000000000007918 */ /* 0x000fe20000000000 */
.L_x_15:
[----:B-123--:R-:W1:Y:S01]  /*0e80*/  LDCU UR4, c[0x0][0x36c] ;  /* 0x00006d80ff0477ac */ /* 0x00ee620008000800 */
[----:B------:R-:W-:Y:S01]  /*0e90*/  ISETP.NE.OR P3, PT, R0, 0x2, !P3 ;  /* 0x000000020000780c */ /* 0x000fe20005f65670 */
[----:B------:R-:W-:Y:S01]  /*0ea0*/  NOP ;  /* 0x0000000000007918 */ /* 0x000fe20000000000 */
[----:B------:R-:W-:Y:S01]  /*0eb0*/  LOP3.LUT R0, R63, 0x1f, RZ, 0xc0, !PT ;  /* 0x0000001f3f007812 */ /* 0x000fe200078ec0ff */
[----:B------:R-:W-:Y:S02]  /*0ec0*/  UISETP.NE.AND UP4, UPT, UR22, URZ, UPT ;  /* 0x000000ff1600728c */ /* 0x000fe4000bf85270 */
[----:B-1----:R-:W-:-:S09]  /*0ed0*/  UISETP.EQ.U32.AND UP5, UPT, UR4, 0x1, UPT ;  /* 0x000000010400788c */ /* 0x002fd2000bfa2070 */
[----:B------:R-:W-:Y:S05]  /*0ee0*/  BRA.U !UP5, `(.L_x_16) ;  /* 0x000000010d087547 */ /* 0x000fea000b800000 */
[----:B----4-:R-:W-:Y:S01]  /*0ef0*/  UCGABAR_ARV ;  /* 0x00000000000079c7 */ /* 0x010fe20008000000 */
[----:B------:R-:W-:Y:S05]  /*0f00*/  BRA `(.L_x_17) ;  /* 0x0000000000047947 */ /* 0x000fea0003800000 */
.L_x_16:
[----:B----4-:R-:W-:Y:S01]  /*0f10*/  NOP ;  /* 0x0000000000007918 */ /* 0x010fe20000000000 */
.L_x_17:
[----:B------:R-:W1:Y:S01]  /*0f20*/  S2UR UR29, SR_CTAID.X ;  /* 0x00000000001d79c3 */ /* 0x000e620000002500 */
[----:B------:R-:W-:-:S05]  /*0f30*/  CS2R.32 R55, SR_CgaSize ;  /* 0x0000000000377805 */ /* 0x000fca0000008a00 */
[----:B------:R-:W-:-:S05]  /*0f40*/  IMAD R55, R55, -0xa0, RZ ;  /* 0xffffff6037377824 */ /* 0x000fca00078e02ff */
[----:B------:R-:W-:-:S14]  /*0f50*/  R2UR UR5, R55 ;  /* 0x00000000370572ca */ /* 0x000fdc00000e0000 */
[----:B------:R-:W2:Y:S01]  /*0f60*/  LDCU UR5, c[0x0][UR5+0x2b0] ;  /* 0x00005600050577ac */ /* 0x000ea20008000800 */
[----:B------:R-:W-:-:S05]  /*0f70*/  CS2R.32 R55, SR_CgaSize ;  /* 0x0000000000377805 */ /* 0x000fca0000008a00 */
[----:B------:R-:W-:-:S05]  /*0f80*/  IMAD R55, R55, -0xa0, RZ ;  /* 0xffffff6037377824 */ /* 0x000fca00078e02ff */
[----:B------:R-:W-:-:S14]  /*0f90*/  R2UR UR4, R55 ;  /* 0x00000000370472ca */ /* 0x000fdc00000e0000 */
[----:B------:R-:W3:Y:S01]  /*0fa0*/  LDCU UR4, c[0x0][UR4+0x2b4] ;  /* 0x00005680040477ac */ /* 0x000ee20008000800 */
[----:B------:R-:W4:Y:S01]  /*0fb0*/  S2UR UR32, SR_CTAID.Y ;  /* 0x00000000002079c3 */ /* 0x000f220000002600 */
[----:B------:R-:W-:-:S05]  /*0fc0*/  CS2R.32 R55, SR_CgaSize ;  /* 0x0000000000377805 */ /* 0x000fca0000008a00 */
[----:B------:R-:W-:-:S05]  /*0fd0*/  IMAD R55, R55, -0xa0, RZ ;  /* 0xffffff6037377824 */ /* 0x000fca00078e02ff */
[----:B------:R-:W-:-:S14]  /*0fe0*/  R2UR UR7, R55 ;  /* 0x00000000370772ca */ /* 0x000fdc00000e0000 */
[----:B------:R-:W3:Y:S01]  /*0ff0*/  LDCU UR7, c[0x0][UR7+0x2a0] ;  /* 0x00005400070777ac */ /* 0x000ee20008000800 */
[----:B------:R-:W-:-:S05]  /*1000*/  CS2R.32 R55, SR_CgaSize ;  /* 0x0000000000377805 */ /* 0x000fca0000008a00 */
[----:B------:R-:W-:-:S05]  /*1010*/  IMAD R55, R55, -0xa0, RZ ;  /* 0xffffff6037377824 */ /* 0x000fca00078e02ff */
[----:B------:R-:W-:-:S14]  /*1020*/  R2UR UR8, R55 ;  /* 0x00000000370872ca */ /* 0x000fdc00000e0000 */
[----:B------:R-:W3:Y:S01]  /*1030*/  LDCU UR8, c[0x0][UR8+0x2a4] ;  /* 0x00005480080877ac */ /* 0x000ee20008000800 */
[----:B------:R-:W-:Y:S02]  /*1040*/  ULOP3.LUT UR46, UR54, 0x1, URZ, 0xc0, !UPT ;  /* 0x00000001362e7892 */ /* 0x000fe4000f8ec0ff */
[----:B------:R-:W-:Y:S02]  /*1050*/  USHF.R.U32.HI UR26, URZ, 0x1, UR54 ;  /* 0x00000001ff1a7899 */ /* 0x000fe40008011636 */
[----:B------:R-:W-:Y:S02]  /*1060*/  UISETP.GT.U32.AND UP1, UPT, UR46, 0xffff, UPT ;  /* 0x0000ffff2e00788c */ /* 0x000fe4000bf24070 */
[----:B------:R-:W-:Y:S01]  /*1070*/  USHF.L.U32 UR28, UR54, 0x9, URZ ;  /* 0x00000009361c7899 */ /* 0x000fe200080006ff */
[----:B-1----:R-:W-:Y:S01]  /*1080*/  I2FP.F32.U32 R3, UR29 ;  /* 0x0000001d00037c45 */ /* 0x002fe20008201000 */
[----:B------:R-:W1:Y:S04]  /*1090*/  LDCU UR23, c[0x0][0xb24] ;  /* 0x00016480ff1777ac */ /* 0x000e680008000800 */
[----:B--2---:R-:W-:Y:S01]  /*10a0*/  FMUL R3, R3, UR5 ;  /* 0x0000000503037c20 */ /* 0x004fe20008400000 */
[----:B------:R-:W2:Y:S01]  /*10b0*/  LDCU UR40, c[0x0][0xb24] ;  /* 0x00016480ff2877ac */ /* 0x000ea20008000800 */
[----:B----4-:R-:W-:Y:S01]  /*10c0*/  I2FP.F32.U32 R2, UR32 ;  /* 0x0000002000027c45 */ /* 0x010fe20008201000 */
[----:B------:R-:W4:Y:S03]  /*10d0*/  LDCU UR31, c[0x0][0xb30] ;  /* 0x00016600ff1f77ac */ /* 0x000f260008000800 */
[----:B------:R-:W1:Y:S01]  /*10e0*/  F2I.U32.TRUNC.NTZ R3, R3 ;  /* 0x0000000300037305 */ /* 0x000e62000020f000 */
[----:B---3--:R-:W-:Y:S01]  /*10f0*/  FMUL R2, R2, UR4 ;  /* 0x0000000402027c20 */ /* 0x008fe20008400000 */
[----:B------:R-:W-:-:S02]  /*1100*/  ULOP3.LUT UR4, UR54, 0x2, URZ, 0xc0, !UPT ;  /* 0x0000000236047892 */ /* 0x000fc4000f8ec0ff */
[----:B------:R-:W-:Y:S02]  /*1110*/  USHF.L.U32 UR27, UR54, 0xa, URZ ;  /* 0x0000000a361b7899 */ /* 0x000fe400080006ff */
[----:B------:R-:W-:Y:S02]  /*1120*/  UISETP.GT.U32.AND UP0, UPT, UR4, 0xffff, UPT ;  /* 0x0000ffff0400788c */ /* 0x000fe4000bf04070 */
[----:B------:R-:W3:Y:S01]  /*1130*/  F2I.U32.TRUNC.NTZ R2, R2 ;  /* 0x0000000200027305 */ /* 0x000ee2000020f000 */
[----:B------:R-:W-:Y:S01]  /*1140*/  UMOV UR35, 0x5 ;  /* 0x0000000500237882 */ /* 0x000fe20000000000 */
[----:B------:R-:W-:Y:S02]  /*1150*/  USEL UR24, UR46, 0xffff, !UP1 ;  /* 0x0000ffff2e187887 */ /* 0x000fe4000c800000 */
[----:B------:R-:W-:Y:S01]  /*1160*/  USEL UR25, UR4, 0xffff, !UP0 ;  /* 0x0000ffff04197887 */ /* 0x000fe2000c000000 */
[----:B-1----:R-:W-:Y:S02]  /*1170*/  R2UR UR5, R3 ;  /* 0x00000000030572ca */ /* 0x002fe400000e0000 */
[----:B---3--:R-:W-:-:S02]  /*1180*/  R2UR UR6, R2 ;  /* 0x00000000020672ca */ /* 0x008fc400000e0000 */
[----:B------:R-:W-:-:S09]  /*1190*/  PRMT R2, RZ, 0x7610, R2 ;  /* 0x00007610ff027816 */ /* 0x000fd20000000002 */
[----:B------:R-:W-:-:S04]  /*11a0*/  UIADD3 UR5, UPT, UPT, -UR5, URZ, URZ ;  /* 0x000000ff05057290 */ /* 0x000fc8000fffe1ff */
[----:B------:R-:W-:Y:S02]  /*11b0*/  UIMAD UR5, UR7, UR5, UR29 ;  /* 0x00000005070572a4 */ /* 0x000fe4000f8e021d */
[----:B------:R-:W-:-:S04]  /*11c0*/  UIADD3 UR4, UPT, UPT, -UR6, URZ, URZ ;  /* 0x000000ff06047290 */ /* 0x000fc8000fffe1ff */
[----:B------:R-:W-:Y:S01]  /*11d0*/  IMAD.U32 R55, RZ, RZ, UR5 ;  /* 0x00000005ff377e24 */ /* 0x000fe2000f8e00ff */
[----:B------:R-:W-:-:S06]  /*11e0*/  UIMAD UR4, UR8, UR4, UR32 ;  /* 0x00000004080472a4 */ /* 0x000fcc000f8e0220 */
[----:B------:R-:W-:Y:S01]  /*11f0*/  IMAD.U32 R54, RZ, RZ, UR4 ;  /* 0x00000004ff367e24 */ /* 0x000fe2000f8e00ff */
[----:B--2-4-:R-:W-:Y:S06]  /*1200*/  BRA.U UP4, `(.L_x_18) ;  /* 0x0000000104447547 */ /* 0x014fec000b800000 */
[----:B------:R-:W-:Y:S02]  /*1210*/  R2UR UR4, R54 ;  /* 0x00000000360472ca */ /* 0x000fe400000e0000 */
[----:B------:R-:W-:-:S11]  /*1220*/  R2UR UR6, R55 ;  /* 0x00000000370672ca */ /* 0x000fd600000e0000 */
[----:B------:R-:W-:Y:S02]  /*1230*/  UISETP.NE.AND UP0, UPT, UR4, URZ, UPT ;  /* 0x000000ff0400728c */ /* 0x000fe4000bf05270 */
[----:B------:R-:W-:Y:S02]  /*1240*/  UISETP.NE.AND UP1, UPT, UR4, 0x1, UPT ;  /* 0x000000010400788c */ /* 0x000fe4000bf25270 */
[----:B------:R-:W-:Y:S02]  /*1250*/  UISETP.NE.AND UP2, UPT, UR6, URZ, UP0 ;  /* 0x000000ff0600728c */ /* 0x000fe40008745270 */
[----:B------:R-:W-:Y:S02]  /*1260*/  USEL UR4, URZ, 0x2, UP0 ;  /* 0x00000002ff047887 */ /* 0x000fe40008000000 */
[----:B------:R-:W-:Y:S02]  /*1270*/  USEL UR8, URZ, 0x1, UP2 ;  /* 0x00000001ff087887 */ /* 0x000fe40009000000 */
[----:B------:R-:W-:-:S02]  /*1280*/  UISETP.NE.AND UP2, UPT, UR6, URZ, UPT ;  /* 0x000000ff0600728c */ /* 0x000fc4000bf45270 */
[----:B------:R-:W-:Y:S02]  /*1290*/  USEL UR5, URZ, 0x4, UP1 ;  /* 0x00000004ff057887 */ /* 0x000fe40008800000 */
[----:B------:R-:W-:Y:S02]  /*12a0*/  UISETP.NE.AND UP0, UPT, UR6, 0x1, UPT ;  /* 0x000000010600788c */ /* 0x000fe4000bf05270 */
[----:B------:R-:W-:Y:S02]  /*12b0*/  USEL UR6, URZ, 0x8, UP1 ;  /* 0x00000008ff067887 */ /* 0x000fe40008800000 */
[----:B------:R-:W-:Y:S02]  /*12c0*/  USEL UR7, UR5, 0x4, UP2 ;  /* 0x0000000405077887 */ /* 0x000fe40009000000 */
[----:B------:R-:W-:Y:S02]  /*12d0*/  USEL UR4, UR4, 0x2, UP0 ;  /* 0x0000000204047887 */ /* 0x000fe40008000000 */
[----:B------:R-:W-:-:S02]  /*12e0*/  USEL UR5, UR6, 0x8, UP0 ;  /* 0x0000000806057887 */ /* 0x000fc40008000000 */
[----:B------:R-:W-:-:S04]  /*12f0*/  UIADD3 UR4, UPT, UPT, UR4, UR7, UR8 ;  /* 0x0000000704047290 */ /* 0x000fc8000fffe008 */
[----:B------:R-:W-:-:S06]  /*1300*/  UIADD3 UR4, UPT, UPT, UR4, UR5, URZ ;  /* 0x0000000504047290 */ /* 0x000fcc000fffe0ff */
[----:B------:R-:W-:-:S07]  /*1310*/  IMAD.U32 R2, RZ, RZ, UR4 ;  /* 0x00000004ff027e24 */ /* 0x000fce000f8e00ff */
.L_x_18:
[----:B------:R-:W1:Y:S01]  /*1320*/  S2UR UR36, SR_CTAID.Z ;  /* 0x00000000002479c3 */ /* 0x000e620000002700 */
[----:B------:R-:W-:Y:S01]  /*1330*/  UISETP.GE.AND UP0, UPT, UR23, 0x1, UPT ;  /* 0x000000011700788c */ /* 0x000fe2000bf06270 */
[----:B------:R-:W-:-:S08]  /*1340*/  UMOV UR34, 0x3 ;  /* 0x0000000300227882 */ /* 0x000fd00000000000 */
[----:B------:R-:W-:Y:S05]  /*1350*/  BRA.U !UP0, `(.L_x_19) ;  /* 0x0000000108d47547 */ /* 0x000fea000b800000 */
[----:B------:R-:W2:Y:S01]  /*1360*/  LDCU.128 UR12, c[0x0][0xb10] ;  /* 0x00016200ff0c77ac */ /* 0x000ea20008000c00 */
[----:B------:R-:W3:Y:S01]  /*1370*/  LDCU UR6, c[0x0][0x370] ;  /* 0x00006e00ff0677ac */ /* 0x000ee20008000800 */
[----:B------:R-:W4:Y:S01]  /*1380*/  LDCU UR5, c[0x0][0x374] ;  /* 0x00006e80ff0577ac */ /* 0x000f220008000800 */
[----:B------:R-:W1:Y:S01]  /*1390*/  LDCU UR30, c[0x0][0xb0c] ;  /* 0x00016180ff1e77ac */ /* 0x000e620008000800 */
[----:B------:R-:W1:Y:S01]  /*13a0*/  LDCU UR4, c[0x0][0xb20] ;  /* 0x00016400ff0477ac */ /* 0x000e620008000800 */
[----:B------:R-:W1:Y:S01]  /*13b0*/  LDCU.64 UR8, c[0x0][0xb28] ;  /* 0x00016500ff0877ac */ /* 0x000e620008000a00 */
[----:B--2---:R-:W-:Y:S02]  /*13c0*/  UISETP.NE.AND UP0, UPT, UR14, 0x1, UPT ;  /* 0x000000010e00788c */ /* 0x004fe4000bf05270 */
[----:B----4-:R-:W-:Y:S02]  /*13d0*/  UIMAD.WIDE.U32 UR10, UR5, UR15, URZ ;  /* 0x0000000f050a72a5 */ /* 0x010fe4000f8e00ff */
[----:B---3--:R-:W-:-:S02]  /*13e0*/  UIMAD.WIDE.U32 UR18, UR6, UR12, URZ ;  /* 0x0000000c061272a5 */ /* 0x008fc4000f8e00ff */
[----:B-1----:R-:W-:Y:S02]  /*13f0*/  UISETP.NE.AND UP1, UPT, UR30, 0x1, UPT ;  /* 0x000000011e00788c */ /* 0x002fe4000bf25270 */
[----:B------:R-:W-:Y:S01]  /*1400*/  UISETP.NE.AND UP2, UPT, UR23, 0x1, UPT ;  /* 0x000000011700788c */ /* 0x000fe2000bf45270 */
[----:B------:R-:W-:Y:S02]  /*1410*/  UMOV UR10, UR11 ;  /* 0x0000000b000a7c82 */ /* 0x000fe40008000000 */
[----:B------:R-:W-:Y:S01]  /*1420*/  UMOV UR18, UR19 ;  /* 0x0000001300127c82 */ /* 0x000fe20008000000 */
[----:B------:R-:W-:Y:S02]  /*1430*/  @UP0 USHF.R.U32.HI UR5, URZ, UR4, UR10 ;  /* 0x00000004ff050299 */ /* 0x000fe4000801160a */
[----:B------:R-:W-:Y:S02]  /*1440*/  UIMAD.WIDE.U32 UR20, UR32, UR15, URZ ;  /* 0x0000000f201472a5 */ /* 0x000fe4000f8e00ff */
[----:B------:R-:W-:-:S02]  /*1450*/  UIMAD.WIDE.U32 UR10, UR5, UR8, URZ ;  /* 0x00000008050a72a5 */ /* 0x000fc4000f8e00ff */
[----:B------:R-:W-:Y:S02]  /*1460*/  @UP1 USHF.R.U32.HI UR6, URZ, UR13, UR18 ;  /* 0x0000000dff061299 */ /* 0x000fe40008011612 */
[----:B------:R-:W-:Y:S02]  /*1470*/  UIMAD.WIDE.U32 UR16, UR29, UR12, URZ ;  /* 0x0000000c1d1072a5 */ /* 0x000fe4000f8e00ff */
[----:B------:R-:W-:Y:S01]  /*1480*/  UIMAD.WIDE.U32 UR18, UR6, UR8, URZ ;  /* 0x00000008061272a5 */ /* 0x000fe2000f8e00ff */
[----:B------:R-:W-:Y:S01]  /*1490*/  UMOV UR20, UR21 ;  /* 0x0000001500147c82 */ /* 0x000fe20008000000 */
[----:B------:R-:W-:Y:S01]  /*14a0*/  UMOV UR10, UR11 ;  /* 0x0000000b000a7c82 */ /* 0x000fe20008000000 */
[----:B------:R-:W-:Y:S02]  /*14b0*/  USHF.R.U32.HI UR20, URZ, UR4, UR20 ;  /* 0x00000004ff147299 */ /* 0x000fe40008011614 */
[----:B------:R-:W-:Y:S02]  /*14c0*/  @UP2 USHF.R.U32.HI UR5, URZ, UR9, UR10 ;  /* 0x00000009ff052299 */ /* 0x000fe4000801160a */
[----:B------:R-:W-:Y:S01]  /*14d0*/  UMOV UR7, UR19 ;  /* 0x0000001300077c82 */ /* 0x000fe20008000000 */
[----:B------:R-:W-:Y:S01]  /*14e0*/  UMOV UR16, UR17 ;  /* 0x0000001100107c82 */ /* 0x000fe20008000000 */
[----:B------:R-:W-:-:S02]  /*14f0*/  @UP2 USHF.R.U32.HI UR6, URZ, UR9, UR7 ;  /* 0x00000009ff062299 */ /* 0x000fc40008011607 */
[----:B------:R-:W-:Y:S02]  /*1500*/  USHF.R.U32.HI UR13, URZ, UR13, UR16 ;  /* 0x0000000dff0d7299 */ /* 0x000fe40008011610 */
[----:B------:R-:W-:Y:S02]  /*1510*/  USEL UR4, UR32, UR20, !UP0 ;  /* 0x0000001420047287 */ /* 0x000fe4000c000000 */
[----:B------:R-:W-:Y:S02]  /*1520*/  UIMAD UR7, UR5, UR23, URZ ;  /* 0x00000017050772a4 */ /* 0x000fe4000f8e02ff */
[----:B------:R-:W-:Y:S02]  /*1530*/  USEL UR5, UR29, UR13, !UP1 ;  /* 0x0000000d1d057287 */ /* 0x000fe4000c800000 */
[----:B------:R-:W-:Y:S02]  /*1540*/  UIMAD UR12, UR6, UR23, URZ ;  /* 0x00000017060c72a4 */ /* 0x000fe4000f8e02ff */
[----:B------:R-:W-:-:S02]  /*1550*/  UISETP.GE.AND UP0, UPT, UR4, UR7, UPT ;  /* 0x000000070400728c */ /* 0x000fc4000bf06270 */
[----:B------:R-:W-:Y:S02]  /*1560*/  UIMAD.WIDE.U32 UR10, UR4, UR8, URZ ;  /* 0x00000008040a72a5 */ /* 0x000fe4000f8e00ff */
[----:B------:R-:W-:Y:S02]  /*1570*/  UISETP.GE.OR UP0, UPT, UR5, UR12, UP0 ;  /* 0x0000000c0500728c */ /* 0x000fe40008706670 */
[----:B------:R-:W-:Y:S02]  /*1580*/  UIMAD.WIDE.U32 UR12, UR5, UR8, URZ ;  /* 0x00000008050c72a5 */ /* 0x000fe4000f8e00ff */
[----:B------:R-:W-:Y:S01]  /*1590*/  UIADD3 UR10, UPT, UPT, -UR4, URZ, URZ ;  /* 0x000000ff040a7290 */ /* 0x000fe2000fffe1ff */
[----:B------:R-:W-:Y:S01]  /*15a0*/  UMOV UR8, UR11 ;  /* 0x0000000b00087c82 */ /* 0x000fe20008000000 */
[----:B------:R-:W-:Y:S02]  /*15b0*/  UIADD3 UR11, UPT, UPT, -UR5, URZ, URZ ;  /* 0x000000ff050b7290 */ /* 0x000fe4000fffe1ff */
[----:B------:R-:W-:-:S03]  /*15c0*/  USHF.R.U32.HI UR8, URZ, UR9, UR8 ;  /* 0x00000009ff087299 */ /* 0x000fc60008011608 */
[----:B------:R-:W-:Y:S01]  /*15d0*/  @!UP0 UMOV UR7, UR13 ;  /* 0x0000000d00078c82 */ /* 0x000fe20008000000 */
[----:B------:R-:W-:Y:S02]  /*15e0*/  UIMAD UR32, UR14, UR10, UR32 ;  /* 0x0000000a0e2072a4 */ /* 0x000fe4000f8e0220 */
[----:B------:R-:W-:Y:S02]  /*15f0*/  USEL UR8, UR4, UR8, !UP2 ;  /* 0x0000000804087287 */ /* 0x000fe4000d000000 */
[----:B------:R-:W-:Y:S02]  /*1600*/  @!UP0 USHF.R.U32.HI UR7, URZ, UR9, UR7 ;  /* 0x00000009ff078299 */ /* 0x000fe40008011607 */
[----:B------:R-:W-:Y:S02]  /*1610*/  UIADD3 UR9, UPT, UPT, -UR8, URZ, URZ ;  /* 0x000000ff08097290 */ /* 0x000fe4000fffe1ff */
[----:B------:R-:W-:Y:S02]  /*1620*/  @!UP0 USEL UR7, UR5, UR7, !UP2 ;  /* 0x0000000705078287 */ /* 0x000fe4000d000000 */
[----:B------:R-:W-:-:S02]  /*1630*/  UIMAD UR9, UR23, UR9, UR4 ;  /* 0x00000009170972a4 */ /* 0x000fc4000f8e0204 */
[----:B------:R-:W-:Y:S02]  /*1640*/  @!UP0 UIADD3 UR8, UPT, UPT, UR8, -UR7, URZ ;  /* 0x8000000708088290 */ /* 0x000fe4000fffe0ff */
[----:B------:R-:W-:Y:S02]  /*1650*/  @!UP0 UIMAD UR6, UR9, UR6, UR7 ;  /* 0x00000006090682a4 */ /* 0x000fe4000f8e0207 */
[----:B------:R-:W-:Y:S02]  /*1660*/  @!UP0 UIMAD UR4, UR8, UR23, UR5 ;  /* 0x00000017080482a4 */ /* 0x000fe4000f8e0205 */
[----:B------:R-:W-:Y:S02]  /*1670*/  UIMAD UR29, UR30, UR11, UR29 ;  /* 0x0000000b1e1d72a4 */ /* 0x000fe4000f8e021d */
[----:B------:R-:W-:Y:S01]  /*1680*/  UIMAD UR32, UR4, UR14, UR32 ;  /* 0x0000000e042072a4 */ /* 0x000fe2000f8e0220 */
[----:B------:R-:W-:Y:S02]  /*1690*/  @!UP0 UMOV UR5, UR6 ;  /* 0x0000000600058c82 */ /* 0x000fe40008000000 */
[----:B------:R-:W-:-:S12]  /*16a0*/  UIMAD UR29, UR5, UR30, UR29 ;  /* 0x0000001e051d72a4 */ /* 0x000fd8000f8e021d */
.L_x_19:
[----:B------:R-:W-:Y:S02]  /*16b0*/  UISETP.NE.AND UP1, UPT, UR31, 0x1, UPT ;  /* 0x000000011f00788c */ /* 0x000fe4000bf25270 */
[----:B------:R-:W-:Y:S02]  /*16c0*/  ULOP3.LUT UR24, UR24, 0xffff, URZ, 0xc0, !UPT ;  /* 0x0000ffff18187892 */ /* 0x000fe4000f8ec0ff */
[----:B------:R-:W-:Y:S02]  /*16d0*/  ULOP3.LUT UR21, UR25, 0xffff, URZ, 0xc0, !UPT ;  /* 0x0000ffff19157892 */ /* 0x000fe4000f8ec0ff */
[----:B------:R-:W-:Y:S02]  /*16e0*/  UISETP.NE.AND UP0, UPT, UR22, 0x2, UPT ;  /* 0x000000021600788c */ /* 0x000fe4000bf05270 */
[----:B------:R-:W-:Y:S02]  /*16f0*/  ULOP3.LUT UR28, UR28, 0x400, URZ, 0xc0, !UPT ;  /* 0x000004001c1c7892 */ /* 0x000fe4000f8ec0ff */
[----:B------:R-:W-:-:S02]  /*1700*/  ULOP3.LUT UR27, UR27, 0x400, URZ, 0xc0, !UPT ;  /* 0x000004001b1b7892 */ /* 0x000fc4000f8ec0ff */
[----:B------:R-:W-:Y:S02]  /*1710*/  USHF.L.U32 UR24, UR35, UR24, URZ ;  /* 0x0000001823187299 */ /* 0x000fe400080006ff */
[----:B------:R-:W-:Y:S01]  /*1720*/  USHF.L.U32 UR21, UR34, UR21, URZ ;  /* 0x0000001522157299 */ /* 0x000fe200080006ff */
[----:B------:R-:W-:Y:S11]  /*1730*/  BRA.U UP1, `(.L_x_20) ;  /* 0x0000000101447547 */ /* 0x000ff6000b800000 */
[----:B------:R-:W2:Y:S01]  /*1740*/  LDCU.128 UR8, c[0x0][0xb10] ;  /* 0x00016200ff0877ac */ /* 0x000ea20008000c00 */
[----:B------:R-:W3:Y:S01]  /*1750*/  LDCU UR12, c[0x0][0xb0c] ;  /* 0x00016180ff0c77ac */ /* 0x000ee20008000800 */
[----:B------:R-:W4:Y:S01]  /*1760*/  LDCU UR13, c[0x0][0xb20] ;  /* 0x00016400ff0d77ac */ /* 0x000f220008000800 */
[----:B--2---:R-:W-:Y:S02]  /*1770*/  UIMAD.WIDE.U32 UR6, UR29, UR8, URZ ;  /* 0x000000081d0672a5 */ /* 0x004fe4000f8e00ff */
[----:B------:R-:W-:Y:S02]  /*1780*/  UIMAD.WIDE.U32 UR4, UR32, UR11, URZ ;  /* 0x0000000b200472a5 */ /* 0x000fe4000f8e00ff */
[----:B---3--:R-:W-:Y:S02]  /*1790*/  UISETP.NE.AND UP2, UPT, UR12, 0x1, UPT ;  /* 0x000000010c00788c */ /* 0x008fe4000bf45270 */
[----:B------:R-:W-:Y:S01]  /*17a0*/  UISETP.NE.AND UP1, UPT, UR10, 0x1, UPT ;  /* 0x000000010a00788c */ /* 0x000fe2000bf25270 */
[----:B------:R-:W-:-:S02]  /*17b0*/  UMOV UR6, UR7 ;  /* 0x0000000700067c82 */ /* 0x000fc40008000000 */
[----:B------:R-:W-:Y:S01]  /*17c0*/  UMOV UR4, UR5 ;  /* 0x0000000500047c82 */ /* 0x000fe20008000000 */
[----:B------:R-:W-:Y:S02]  /*17d0*/  USHF.R.U32.HI UR9, URZ, UR9, UR6 ;  /* 0x00000009ff097299 */ /* 0x000fe40008011606 */
[----:B----4-:R-:W-:Y:S02]  /*17e0*/  USHF.R.U32.HI UR4, URZ, UR13, UR4 ;  /* 0x0000000dff047299 */ /* 0x010fe40008011604 */
[----:B------:R-:W-:Y:S02]  /*17f0*/  USEL UR5, UR29, UR9, !UP2 ;  /* 0x000000091d057287 */ /* 0x000fe4000d000000 */
[----:B------:R-:W-:-:S04]  /*1800*/  USEL UR4, UR32, UR4, !UP1 ;  /* 0x0000000420047287 */ /* 0x000fc8000c800000 */
[----:B------:R-:W-:Y:S02]  /*1810*/  UIADD3 UR6, UPT, UPT, UR5, -UR4, URZ ;  /* 0x8000000405067290 */ /* 0x000fe4000fffe0ff */
[----:B------:R-:W-:Y:S02]  /*1820*/  UIADD3 UR4, UPT, UPT, -UR5, UR4, URZ ;  /* 0x0000000405047290 */ /* 0x000fe4000fffe1ff */
[----:B------:R-:W-:Y:S02]  /*1830*/  UIMAD UR32, UR6, UR10, UR32 ;  /* 0x0000000a062072a4 */ /* 0x000fe4000f8e0220 */
[----:B------:R-:W-:-:S12]  /*1840*/  UIMAD UR29, UR4, UR12, UR29 ;  /* 0x0000000c041d72a4 */ /* 0x000fd8000f8e021d */
.L_x_20:
[----:B------:R-:W-:Y:S05]  /*1850*/  BRA.U !UP5, `(.L_x_21) ;  /* 0x000000010d0c7547 */ /* 0x000fea000b800000 */
[----:B------:R-:W-:Y:S01]  /*1860*/  UCGABAR_WAIT ;  /* 0x0000000000007dc7 */ /* 0x000fe20008000000 */
[----:B------:R-:W-:Y:S01]  /*1870*/  CCTL.IVALL ;  /* 0x00000000ff00798f */ /* 0x000fe20002000000 */
[----:B------:R-:W-:Y:S05]  /*1880*/  BRA `(.L_x_22) ;  /* 0x0000000000047947 */ /* 0x000fea0003800000 */
.L_x_21:
[----:B------:R-:W-:Y:S06]  /*1890*/  BAR.SYNC.DEFER_BLOCKING 0x0 ;  /* 0x0000000000007b1d */ /* 0x000fec0000010000 */
.L_x_22:
[----:B------:R-:W-:Y:S05]  /*18a0*/  BRA.U UP0, `(.L_x_23) ;  /* 0x00000019000c7547 */ /* 0x000fea000b800000 */
[----:B------:R-:W2:Y:S01]  /*18b0*/  LDCU UR6, c[0x0][0x38c] ;  /* 0x00007180ff0677ac */ /* 0x000ea20008000800 */
[----:B------:R-:W-:Y:S01]  /*18c0*/  PLOP3.LUT P1, PT, PT, PT, UP3, 0x80, 0x8 ;  /* 0x000000000008781c */ /* 0x000fe20003f2f038 */
[----:B------:R-:W-:Y:S01]  /*18d0*/  IMAD.MOV.U32 R12, RZ, RZ, 0x1 ;  /* 0x00000001ff0c7424 */ /* 0x000fe200078e00ff */
[----:B------:R-:W-:Y:S01]  /*18e0*/  ISETP.EQ.OR P2, PT, R0, RZ, P3 ;  /* 0x000000ff0000720c */ /* 0x000fe20001f42670 */
[----:B------:R-:W-:Y:S01]  /*18f0*/  UISETP.NE.AND UP1, UPT, UR22, URZ, UPT ;  /* 0x000000ff1600728c */ /* 0x000fe2000bf25270 */
[----:B------:R-:W-:Y:S02]  /*1900*/  PLOP3.LUT P1, PT, P1, PT, PT, 0x8, 0x80 ;  /* 0x000000000080781c */ /* 0x000fe40000f2e170 */
[----:B------:R-:W-:Y:S01]  /*1910*/  CS2R R10, SRZ ;  /* 0x00000000000a7805 */ /* 0x000fe2000001ff00 */
[----:B------:R-:W-:Y:S01]  /*1920*/  IMAD.MOV.U32 R9, RZ, RZ, RZ ;  /* 0x000000ffff097224 */ /* 0x000fe200078e00ff */
[----:B------:R-:W3:Y:S01]  /*1930*/  LDCU UR41, c[0x0][0x370] ;  /* 0x00006e00ff2977ac */ /* 0x000ee20008000800 */
[----:B------:R-:W-:Y:S01]  /*1940*/  IMAD.MOV.U32 R8, RZ, RZ, 0x1 ;  /* 0x00000001ff087424 */ /* 0x000fe200078e00ff */
[----:B------:R-:W4:Y:S01]  /*1950*/  LDCU.64 UR30, c[0x0][0x348] ;  /* 0x00006900ff1e77ac */ /* 0x000f220008000a00 */
[----:B------:R-:W1:Y:S01]  /*1960*/  LDCU UR39, c[0x0][0x374] ;  /* 0x00006e80ff2777ac */ /* 0x000e620008000800 */
[----:B--2---:R-:W-:-:S02]  /*1970*/  UIADD3 UR5, UPT, UPT, UR6, 0x1f, URZ ;  /* 0x0000001f06057890 */ /* 0x004fc4000fffe0ff */
[----:B------:R-:W-:Y:S02]  /*1980*/  UIADD3 UR47, UPT, UPT, UR6, 0x3e, URZ ;  /* 0x0000003e062f7890 */ /* 0x000fe4000fffe0ff */
[----:B------:R-:W-:-:S04]  /*1990*/  USHF.R.S32.HI UR4, URZ, 0x1f, UR5 ;  /* 0x0000001fff047899 */ /* 0x000fc80008011405 */
[----:B------:R-:W-:Y:S02]  /*19a0*/  ULEA.HI UR4, UR4, UR5, URZ, 0x5 ;  /* 0x0000000504047291 */ /* 0x000fe4000f8f28ff */
[----:B------:R-:W-:Y:S02]  /*19b0*/  USHF.L.U32 UR5, UR26, 0x5, URZ ;  /* 0x000000051a057899 */ /* 0x000fe400080006ff */
[----:B------:R-:W-:Y:S02]  /*19c0*/  USHF.R.S32.HI UR43, URZ, 0x5, UR4 ;  /* 0x00000005ff2b7899 */ /* 0x000fe40008011404 */
[----:B------:R-:W-:Y:S02]  /*19d0*/  UIADD3 UR4, UPT, UPT, UR6, -0x1, URZ ;  /* 0xffffffff06047890 */ /* 0x000fe4000fffe0ff */
[----:B------:R-:W-:Y:S02]  /*19e0*/  UISETP.LT.U32.AND UP0, UPT, UR43, 0xc, UPT ;  /* 0x0000000c2b00788c */ /* 0x000fe4000bf01070 */
[----:B------:R-:W-:-:S02]  /*19f0*/  UISETP.GE.U32.AND UP2, UPT, UR4, -0x3f, UPT ;  /* 0xffffffc10400788c */ /* 0x000fc4000bf46070 */
[----:B------:R-:W-:Y:S02]  /*1a00*/  USEL UR42, UR43, 0xc, UP0 ;  /* 0x0000000c2b2a7887 */ /* 0x000fe40008000000 */
[----:B------:R-:W-:Y:S02]  /*1a10*/  ULOP3.LUT UR44, UR5, 0x20, URZ, 0xe2, !UPT ;  /* 0x00000020052c7892 */ /* 0x000fe4000f8ee2ff */
[----:B------:R-:W-:Y:S02]  /*1a20*/  UIADD3 UR25, UPT, UPT, UR42, -0x1, URZ ;  /* 0xffffffff2a197890 */ /* 0x000fe4000fffe0ff */
[----:B------:R-:W-:Y:S02]  /*1a30*/  USEL UR26, UR33, 0x2, UP1 ;  /* 0x00000002211a7887 */ /* 0x000fe40008800000 */
[----:B------:R-:W-:Y:S02]  /*1a40*/  UIADD3 UR45, UPT, UPT, UR43, -UR42, URZ ;  /* 0x8000002a2b2d7290 */ /* 0x000fe4000fffe0ff */
[----:B------:R-:W-:Y:S01]  /*1a50*/  @UP2 UIADD3 UR25, UPT, UPT, UR42, URZ, URZ ;  /* 0x000000ff2a192290 */ /* 0x000fe2000fffe0ff */
[----:B------:R-:W-:-:S03]  /*1a60*/  UMOV UR5, URZ ;  /* 0x000000ff00057c82 */ /* 0x000fc60008000000 */
[----:B-1-34-:R-:W-:-:S12]  /*1a70*/  UIADD3 UR25, UPT, UPT, UR25, 0x1, URZ ;  /* 0x0000000119197890 */ /* 0x01afd8000fffe0ff */
.L_x_43:
[----:B------:R-:W-:Y:S01]  /*1a80*/  UISETP.NE.AND UP0, UPT, UR54, URZ, UPT ;  /* 0x000000ff3600728c */ /* 0x000fe2000bf05270 */
[----:B------:R-:W1:Y:S08]  /*1a90*/  S2UR UR54, SR_CgaCtaId ;  /* 0x00000000003679c3 */ /* 0x000e700000008800 */
[----:B------:R-:W-:Y:S05]  /*1aa0*/  BRA.U UP0, `(.L_x_24) ;  /* 0x0000000100347547 */ /* 0x000fea000b800000 */
[----:B------:R-:W2:Y:S01]  /*1ab0*/  S2R R0, SR_CgaCtaId ;  /* 0x0000000000007919 */ /* 0x000ea20000008800 */
[----:B------:R-:W-:-:S04]  /*1ac0*/  MOV R2, 0x400 ;  /* 0x0000040000027802 */ /* 0x000fc80000000f00 */
[----:B--2---:R-:W-:Y:S02]  /*1ad0*/  LEA R0, R0, R2, 0x18 ;  /* 0x0000000200007211 */ /* 0x004fe400078ec0ff */
[----:B------:R-:W-:-:S03]  /*1ae0*/  SHF.L.U32 R2, R8, 0x1f, RZ ;  /* 0x0000001f08027819 */ /* 0x000fc600000006ff */
[----:B------:R-:W-:-:S04]  /*1af0*/  IMAD R0, R9, 0x8, R0 ;  /* 0x0000000809007824 */ /* 0x000fc800078e0200 */
[----:B------:R-:W2:Y:S02]  /*1b00*/  SYNCS.PHASECHK.TRANS64.TRYWAIT P0, [R0+URZ+0x170], R2 ;  /* 0x00017002000075a7 */ /* 0x000ea400080011ff */
[----:B--2---:R-:W-:Y:S05]  /*1b10*/  @!P0 BRA `(.L_x_25) ;  /* 0x0000006000148947 */ /* 0x004fea0003800000 */
.L_x_131:
[----:B------:R-:W-:Y:S01]  /*1b20*/  VIADD R9, R9, 0x1 ;  /* 0x0000000109097836 */ /* 0x000fe20000000000 */
[----:B------:R2:W-:Y:S04]  /*1b30*/  SYNCS.ARRIVE.TRANS64.A1T0 RZ, [R0+URZ+0x160], RZ ;  /* 0x000160ff00ff79a7 */ /* 0x0005e800081000ff */
[----:B------:R-:W-:-:S04]  /*1b40*/  ISETP.NE.AND P0, PT, R9, 0x2, PT ;  /* 0x000000020900780c */ /* 0x000fc80003f05270 */
[----:B------:R-:W-:Y:S02]  /*1b50*/  SEL R9, R9, RZ, P0 ;  /* 0x000000ff09097207 */ /* 0x000fe40000000000 */
[----:B--2---:R-:W-:-:S04]  /*1b60*/  SEL R0, RZ, 0x1, P0 ;  /* 0x00000001ff007807 */ /* 0x004fc80000000000 */
[----:B------:R-:W-:-:S07]  /*1b70*/  LOP3.LUT R8, R8, R0, RZ, 0x3c, !PT ;  /* 0x0000000008087212 */ /* 0x000fce00078e3cff */
.L_x_24:
[----:B------:R-:W-:Y:S01]  /*1b80*/  UMOV UR6, 0x400 ;  /* 0x0000040000067882 */ /* 0x000fe20000000000 */
[----:B------:R-:W-:Y:S01]  /*1b90*/  SHF.L.U32 R0, R12, 0x1f, RZ ;  /* 0x0000001f0c007819 */ /* 0x000fe200000006ff */
[----:B-1----:R-:W-:Y:S02]  /*1ba0*/  ULEA UR6, UR54, UR6, 0x18 ;  /* 0x0000000636067291 */ /* 0x002fe4000f8ec0ff */
[----:B------:R-:W-:Y:S02]  /*1bb0*/  UISETP.GE.U32.AND UP0, UPT, UR47, 0x3f, UPT ;  /* 0x0000003f2f00788c */ /* 0x000fe4000bf06070 */
[----:B------:R-:W-:Y:S02]  /*1bc0*/  ULEA UR4, UR5, UR6, 0x3 ;  /* 0x0000000605047291 */ /* 0x000fe4000f8e18ff */
[----:B------:R-:W-:Y:S02]  /*1bd0*/  ULEA UR11, UR32, UR46, 0x1 ;  /* 0x0000002e200b7291 */ /* 0x000fe4000f8e08ff */
[----:B------:R-:W-:-:S02]  /*1be0*/  ULEA UR35, UR29, UR44, 0x6 ;  /* 0x0000002c1d237291 */ /* 0x000fc4000f8e30ff */
[----:B------:R-:W-:Y:S01]  /*1bf0*/  USHF.L.U32 UR11, UR11, 0x5, URZ ;  /* 0x000000050b0b7899 */ /* 0x000fe200080006ff */
[----:B------:R-:W-:Y:S02]  /*1c00*/  UMOV UR13, URZ ;  /* 0x000000ff000d7c82 */ /* 0x000fe40008000000 */
[----:B------:R1:W2:Y:S01]  /*1c10*/  SYNCS.PHASECHK.TRANS64.TRYWAIT P0, [UR4+0x60], R0 ;  /* 0x00006000ff0075a7 */ /* 0x0002a20008001104 */
[----:B------:R-:W-:Y:S08]  /*1c20*/  BRA.U !UP0, `(.L_x_26) ;  /* 0x0000000108cc7547 */ /* 0x000ff0000b800000 */
[----:B------:R-:W-:Y:S01]  /*1c30*/  UMOV UR7, URZ ;  /* 0x000000ff00077c82 */ /* 0x000fe20008000000 */
[----:B------:R-:W-:-:S05]  /*1c40*/  UMOV UR4, UR5 ;  /* 0x0000000500047c82 */ /* 0x000fca0008000000 */
.L_x_32:
[----:B------:R-:W-:Y:S01]  /*1c50*/  ULEA UR33, UR4, UR6, 0x3 ;  /* 0x0000000604217291 */ /* 0x000fe2000f8e18ff */
[----:B------:R-:W-:Y:S01]  /*1c60*/  @!P3 MOV R2, 0x4000 ;  /* 0x000040000002b802 */ /* 0x000fe20000000f00 */
[----:B--2-4-:R-:W-:Y:S10]  /*1c70*/  @P0 BRA `(.L_x_27) ;  /* 0x00000000000c0947 */ /* 0x014ff40003800000 */
[----:B------:R-:W-:-:S04]  /*1c80*/  SHF.L.U32 R3, R12, 0x1f, RZ ;  /* 0x0000001f0c037819 */ /* 0x000fc800000006ff */
[----:B------:R-:W2:Y:S02]  /*1c90*/  SYNCS.PHASECHK.TRANS64.TRYWAIT P0, [UR33+0x60], R3 ;  /* 0x00006003ff0075a7 */ /* 0x000ea40008001121 */
[----:B--2---:R-:W-:Y:S05]  /*1ca0*/  @!P0 BRA `(.L_x_28) ;  /* 0x0000005c00c48947 */ /* 0x004fea0003800000 */
.L_x_27:
[----:B------:R2:W-:Y:S01]  /*1cb0*/  @!P3 SYNCS.ARRIVE.TRANS64 RZ, [UR33], R2 ;  /* 0x00000002ffffb9a7 */ /* 0x0005e20008000021 */
[----:B------:R-:W-:-:S04]  /*1cc0*/  ULOP3.LUT UR5, UR26, 0x2, URZ, 0xfc, !UPT ;  /* 0x000000021a057892 */ /* 0x000fc8000f8efcff */
[----:B------:R-:W-:-:S09]  /*1cd0*/  UISETP.NE.AND UP0, UPT, UR5, 0x2, UPT ;  /* 0x000000020500788c */ /* 0x000fd2000bf05270 */
[----:B------:R-:W-:Y:S05]  /*1ce0*/  BRA.U UP0, `(.L_x_29) ;  /* 0x0000000100047547 */ /* 0x000fea000b800000 */
[----:B------:R-:W-:Y:S05]  /*1cf0*/  BPT.TRAP 0x1 ;  /* 0x000000040000795c */ /* 0x000fea0000300000 */
.L_x_29:
[----:B------:R-:W-:Y:S04]  /*1d00*/  BSSY.RECONVERGENT B0, `(.L_x_30) ;  /* 0x0000003000007945 */ /* 0x000fe80003800200 */
[----:B------:R-:W-:Y:S05]  /*1d10*/  @P2 BRA `(.L_x_31) ;  /* 0x0000000000042947 */ /* 0x000fea0003800000 */
[----:B------:R-:W-:Y:S05]  /*1d20*/  BPT.TRAP 0x1 ;  /* 0x000000040000795c */ /* 0x000fea0000300000 */
.L_x_31:
[----:B------:R-:W-:Y:S05]  /*1d30*/  BSYNC.RECONVERGENT B0 ;  /* 0x0000000000007941 */ /* 0x000fea0003800200 */
.L_x_30:
[----:B------:R-:W-:Y:S02]  /*1d40*/  UIADD3 UR5, UPT, UPT, UR4, 0x1, URZ ;  /* 0x0000000104057890 */ /* 0x000fe4000fffe0ff */
[----:B------:R-:W-:Y:S02]  /*1d50*/  USHF.L.U32 UR4, UR4, 0xb, URZ ;  /* 0x0000000b04047899 */ /* 0x000fe400080006ff */
[----:B------:R-:W-:Y:S02]  /*1d60*/  UISETP.NE.AND UP0, UPT, UR5, 0xc, UPT ;  /* 0x0000000c0500788c */ /* 0x000fe4000bf05270 */
[----:B------:R-:W-:Y:S02]  /*1d70*/  ULOP3.LUT UR32, UR28, UR4, URZ, 0xfc, !UPT ;  /* 0x000000041c207292 */ /* 0x000fe4000f8efcff */
[----:B------:R-:W-:Y:S02]  /*1d80*/  USEL UR9, URZ, 0x1, UP0 ;  /* 0x00000001ff097887 */ /* 0x000fe40008000000 */
[----:B------:R-:W-:-:S02]  /*1d90*/  USEL UR5, UR5, URZ, UP0 ;  /* 0x000000ff05057287 */ /* 0x000fc40008000000 */
[----:B------:R-:W-:Y:S02]  /*1da0*/  UIADD3 UR14, UP0, UPT, UR30, 0x180, URZ ;  /* 0x000001801e0e7890 */ /* 0x000fe4000ff1e0ff */
[----:B------:R-:W-:Y:S01]  /*1db0*/  ULEA UR8, UR5, UR6, 0x3 ;  /* 0x0000000605087291 */ /* 0x000fe2000f8e18ff */
[----:B------:R-:W-:Y:S01]  /*1dc0*/  LOP3.LUT R12, R12, UR9, RZ, 0x3c, !PT ;  /* 0x000000090c0c7c12 */ /* 0x000fe2000f8e3cff */
[----:B------:R-:W-:Y:S02]  /*1dd0*/  ULOP3.LUT UR4, UR27, UR4, URZ, 0xfc, !UPT ;  /* 0x000000041b047292 */ /* 0x000fe4000f8efcff */
[----:B------:R-:W-:Y:S01]  /*1de0*/  USHF.L.U32 UR34, UR7, 0x5, URZ ;  /* 0x0000000507227899 */ /* 0x000fe200080006ff */
[----:B-1----:R-:W-:Y:S01]  /*1df0*/  SHF.L.U32 R0, R12, 0x1f, RZ ;  /* 0x0000001f0c007819 */ /* 0x002fe200000006ff */
[----:B------:R-:W-:Y:S02]  /*1e00*/  UIADD3 UR7, UPT, UPT, UR7, 0x1, URZ ;  /* 0x0000000107077890 */ /* 0x000fe4000fffe0ff */
[----:B------:R-:W-:Y:S01]  /*1e10*/  UIADD3 UR16, UP1, UPT, UR30, 0x80, URZ ;  /* 0x000000801e107890 */ /* 0x000fe2000ff3e0ff */
[----:B------:R3:W4:Y:S01]  /*1e20*/  SYNCS.PHASECHK.TRANS64.TRYWAIT P0, [UR8+0x60], R0 ;  /* 0x00006000ff0075a7 */ /* 0x0007220008001108 */
[----:B------:R-:W-:-:S02]  /*1e30*/  ULEA UR32, UR32, UR6, 0x2 ;  /* 0x0000000620207291 */ /* 0x000fc4000f8e10ff */
[----:B------:R-:W-:Y:S02]  /*1e40*/  ULEA UR4, UR4, UR6, 0x2 ;  /* 0x0000000604047291 */ /* 0x000fe4000f8e10ff */
[----:B------:R-:W-:Y:S02]  /*1e50*/  UIADD3.X UR15, UPT, UPT, URZ, UR31, URZ, UP0, !UPT ;  /* 0x0000001fff0f7290 */ /* 0x000fe400087fe4ff */
[----:B------:R-:W-:Y:S02]  /*1e60*/  UISETP.NE.AND UP0, UPT, UR7, UR25, UPT ;  /* 0x000000190700728c */ /* 0x000fe4000bf05270 */
[----:B------:R-:W-:Y:S02]  /*1e70*/  UIADD3.X UR17, UPT, UPT, URZ, UR31, URZ, UP1, !UPT ;  /* 0x0000001fff117290 */ /* 0x000fe40008ffe4ff */
[----:B------:R-:W-:Y:S02]  /*1e80*/  UIADD3 UR32, UPT, UPT, UR32, 0x6800, URZ ;  /* 0x0000680020207890 */ /* 0x000fe4000fffe0ff */
[----:B------:R-:W-:-:S02]  /*1e90*/  UIADD3 UR8, UPT, UPT, UR4, 0x1e800, URZ ;  /* 0x0001e80004087890 */ /* 0x000fc4000fffe0ff */
[----:B------:R-:W-:Y:S02]  /*1ea0*/  UPRMT UR13, URZ, 0x5410, UR24 ;  /* 0x00005410ff0d7896 */ /* 0x000fe40008000018 */
[----:B------:R-:W-:Y:S01]  /*1eb0*/  UPRMT UR4, URZ, 0x5410, UR21 ;  /* 0x00005410ff047896 */ /* 0x000fe20008000015 */
[----:B------:R-:W-:Y:S01]  /*1ec0*/  UMOV UR18, 0x0 ;  /* 0x0000000000127882 */ /* 0x000fe20000000000 */
[----:B------:R-:W-:Y:S01]  /*1ed0*/  UMOV UR19, 0x10000000 ;  /* 0x1000000000137882 */ /* 0x000fe20000000000 */
[----:B------:R-:W-:Y:S01]  /*1ee0*/  UMOV UR12, UR36 ;  /* 0x00000024000c7c82 */ /* 0x000fe20008000000 */
[----:B------:R-:W-:Y:S01]  /*1ef0*/  UMOV UR9, UR33 ;  /* 0x0000002100097c82 */ /* 0x000fe20008000000 */
[----:B------:R-:W-:Y:S02]  /*1f00*/  UMOV UR10, UR34 ;  /* 0x00000022000a7c82 */ /* 0x000fe40008000000 */
[----:B------:R1:W-:Y:S02]  /*1f10*/  UTMALDG.3D.MULTICAST [UR32], [UR16], UR13, desc[UR18] ;  /* 0x00001220100073b4 */ /* 0x0003e4000801180d */
[----:B------:R2:W-:Y:S01]  /*1f20*/  UTMALDG.3D.MULTICAST [UR8], [UR14], UR4, desc[UR18] ;  /* 0x000012080e0073b4 */ /* 0x0005e20008011804 */
[----:B-1----:R-:W-:Y:S01]  /*1f30*/  UMOV UR13, UR25 ;  /* 0x00000019000d7c82 */ /* 0x002fe20008000000 */
[----:B--2---:R-:W-:Y:S01]  /*1f40*/  UMOV UR4, UR5 ;  /* 0x0000000500047c82 */ /* 0x004fe20008000000 */
[----:B---3--:R-:W-:Y:S05]  /*1f50*/  BRA.U UP0, `(.L_x_32) ;  /* 0xfffffffd003c7547 */ /* 0x008fea000b83ffff */
.L_x_26:
[----:B------:R-:W-:Y:S01]  /*1f60*/  ULEA UR4, UR5, UR6, 0x3 ;  /* 0x0000000605047291 */ /* 0x000fe2000f8e18ff */
[----:B-1----:R-:W-:Y:S01]  /*1f70*/  SHF.L.U32 R0, R12, 0x1f, RZ ;  /* 0x0000001f0c007819 */ /* 0x002fe200000006ff */
[----:B------:R-:W-:Y:S01]  /*1f80*/  @!P1 SYNCS.ARRIVE.TRANS64.A1T0 RZ, [UR6+0xf8], RZ ;  /* 0x0000f8ffffff99a7 */ /* 0x000fe20008100006 */
[----:B------:R-:W-:-:S06]  /*1f90*/  UISETP.GT.AND UP0, UPT, UR43, UR42, UPT ;  /* 0x0000002a2b00728c */ /* 0x000fcc000bf04270 */
[----:B--2-4-:R1:W2:Y:S03]  /*1fa0*/  SYNCS.PHASECHK.TRANS64.TRYWAIT P0, [UR4+0x60], R0 ;  /* 0x00006000ff0075a7 */ /* 0x0142a60008001104 */
[----:B------:R-:W-:Y:S05]  /*1fb0*/  BRA.U !UP0, `(.L_x_33) ;  /* 0x0000000108d07547 */ /* 0x000fea000b800000 */
[----:B------:R-:W-:Y:S01]  /*1fc0*/  UIADD3 UR29, UPT, UPT, UR45, UR13, URZ ;  /* 0x0000000d2d1d7290 */ /* 0x000fe2000fffe0ff */
[----:B------:R-:W-:-:S11]  /*1fd0*/  UMOV UR4, UR5 ;  /* 0x0000000500047c82 */ /* 0x000fd60008000000 */
.L_x_39:
[----:B------:R-:W-:Y:S01]  /*1fe0*/  ULEA UR17, UR4, UR6, 0x3 ;  /* 0x0000000604117291 */ /* 0x000fe2000f8e18ff */
[----:B--2---:R-:W-:Y:S01]  /*1ff0*/  @!P3 MOV R2, 0x4000 ;  /* 0x000040000002b802 */ /* 0x004fe20000000f00 */
[----:B--2-4-:R-:W-:Y:S10]  /*2000*/  @P0 BRA `(.L_x_34) ;  /* 0x00000000000c0947 */ /* 0x014ff40003800000 */
[----:B------:R-:W-:-:S04]  /*2010*/  SHF.L.U32 R3, R12, 0x1f, RZ ;  /* 0x0000001f0c037819 */ /* 0x000fc800000006ff */
[----:B------:R-:W2:Y:S02]  /*2020*/  SYNCS.PHASECHK.TRANS64.TRYWAIT P0, [UR17+0x60], R3 ;  /* 0x00006003ff0075a7 */ /* 0x000ea40008001111 */
[----:B--2---:R-:W-:Y:S05]  /*2030*/  @!P0 BRA `(.L_x_35) ;  /* 0x0000005800f88947 */ /* 0x004fea0003800000 */
.L_x_34:
[----:B------:R2:W-:Y:S01]  /*2040*/  @!P3 SYNCS.ARRIVE.TRANS64 RZ, [UR17], R2 ;  /* 0x00000002ffffb9a7 */ /* 0x0005e20008000011 */
[----:B------:R-:W-:-:S04]  /*2050*/  ULOP3.LUT UR5, UR26, 0x2, URZ, 0xfc, !UPT ;  /* 0x000000021a057892 */ /* 0x000fc8000f8efcff */
[----:B------:R-:W-:-:S09]  /*2060*/  UISETP.NE.AND UP0, UPT, UR5, 0x2, UPT ;  /* 0x000000020500788c */ /* 0x000fd2000bf05270 */
[----:B------:R-:W-:Y:S05]  /*2070*/  BRA.U UP0, `(.L_x_36) ;  /* 0x0000000100047547 */ /* 0x000fea000b800000 */
[----:B------:R-:W-:Y:S05]  /*2080*/  BPT.TRAP 0x1 ;  /* 0x000000040000795c */ /* 0x000fea0000300000 */
.L_x_36:
[----:B------:R-:W-:Y:S04]  /*2090*/  BSSY.RECONVERGENT B0, `(.L_x_37) ;  /* 0x0000003000007945 */ /* 0x000fe80003800200 */
[----:B------:R-:W-:Y:S05]  /*20a0*/  @P2 BRA `(.L_x_38) ;  /* 0x0000000000042947 */ /* 0x000fea0003800000 */
[----:B------:R-:W-:Y:S05]  /*20b0*/  BPT.TRAP 0x1 ;  /* 0x000000040000795c */ /* 0x000fea0000300000 */
.L_x_38:
[----:B------:R-:W-:Y:S05]  /*20c0*/  BSYNC.RECONVERGENT B0 ;  /* 0x0000000000007941 */ /* 0x000fea0003800200 */
.L_x_37:
[----:B------:R-:W-:Y:S02]  /*20d0*/  UIADD3 UR5, UPT, UPT, UR4, 0x1, URZ ;  /* 0x0000000104057890 */ /* 0x000fe4000fffe0ff */
[----:B------:R-:W-:Y:S02]  /*20e0*/  USHF.L.U32 UR4, UR4, 0xb, URZ ;  /* 0x0000000b04047899 */ /* 0x000fe400080006ff */
[----:B------:R-:W-:Y:S02]  /*20f0*/  UISETP.NE.AND UP0, UPT, UR5, 0xc, UPT ;  /* 0x0000000c0500788c */ /* 0x000fe4000bf05270 */
[----:B------:R-:W-:Y:S02]  /*2100*/  USHF.L.U32 UR18, UR13, 0x5, URZ ;  /* 0x000000050d127899 */ /* 0x000fe400080006ff */
[----:B------:R-:W-:Y:S02]  /*2110*/  USEL UR8, URZ, 0x1, UP0 ;  /* 0x00000001ff087887 */ /* 0x000fe40008000000 */
[----:B------:R-:W-:-:S02]  /*2120*/  USEL UR5, UR5, URZ, UP0 ;  /* 0x000000ff05057287 */ /* 0x000fc40008000000 */
[----:B------:R-:W-:Y:S02]  /*2130*/  UIADD3 UR22, UP0, UPT, UR30, 0x180, URZ ;  /* 0x000001801e167890 */ /* 0x000fe4000ff1e0ff */
[----:B------:R-:W-:Y:S01]  /*2140*/  ULEA UR7, UR5, UR6, 0x3 ;  /* 0x0000000605077291 */ /* 0x000fe2000f8e18ff */
[----:B------:R-:W-:Y:S01]  /*2150*/  LOP3.LUT R12, R12, UR8, RZ, 0x3c, !PT ;  /* 0x000000080c0c7c12 */ /* 0x000fe2000f8e3cff */
[----:B------:R-:W-:Y:S02]  /*2160*/  ULOP3.LUT UR8, UR27, UR4, URZ, 0xfc, !UPT ;  /* 0x000000041b087292 */ /* 0x000fe4000f8efcff */
[----:B------:R-:W-:Y:S01]  /*2170*/  UIADD3 UR13, UPT, UPT, UR13, 0x1, URZ ;  /* 0x000000010d0d7890 */ /* 0x000fe2000fffe0ff */
[----:B-1----:R-:W-:Y:S01]  /*2180*/  SHF.L.U32 R0, R12, 0x1f, RZ ;  /* 0x0000001f0c007819 */ /* 0x002fe200000006ff */
[----:B------:R-:W-:Y:S02]  /*2190*/  UIADD3 UR14, UP1, UPT, UR30, 0x80, URZ ;  /* 0x000000801e0e7890 */ /* 0x000fe4000ff3e0ff */
[----:B------:R-:W-:Y:S01]  /*21a0*/  UIADD3.X UR23, UPT, UPT, URZ, UR31, URZ, UP0, !UPT ;  /* 0x0000001fff177290 */ /* 0x000fe200087fe4ff */
[----:B------:R3:W4:Y:S01]  /*21b0*/  SYNCS.PHASECHK.TRANS64.TRYWAIT P0, [UR7+0x60], R0 ;  /* 0x00006000ff0075a7 */ /* 0x0007220008001107 */
[----:B------:R-:W-:-:S02]  /*21c0*/  ULOP3.LUT UR7, UR28, UR4, URZ, 0xfc, !UPT ;  /* 0x000000041c077292 */ /* 0x000fc4000f8efcff */
[----:B------:R-:W-:Y:S02]  /*21d0*/  ULEA UR8, UR8, UR6, 0x2 ;  /* 0x0000000608087291 */ /* 0x000fe4000f8e10ff */
[----:B------:R-:W-:Y:S02]  /*21e0*/  ULEA UR7, UR7, UR6, 0x2 ;  /* 0x0000000607077291 */ /* 0x000fe4000f8e10ff */
[----:B------:R-:W-:Y:S02]  /*21f0*/  UISETP.NE.AND UP0, UPT, UR13, UR29, UPT ;  /* 0x0000001d0d00728c */ /* 0x000fe4000bf05270 */
[----:B------:R-:W-:Y:S02]  /*2200*/  UIADD3 UR16, UPT, UPT, UR7, 0x6800, URZ ;  /* 0x0000680007107890 */ /* 0x000fe4000fffe0ff */
[----:B------:R-:W-:Y:S02]  /*2210*/  UIADD3.X UR15, UPT, UPT, URZ, UR31, URZ, UP1, !UPT ;  /* 0x0000001fff0f7290 */ /* 0x000fe40008ffe4ff */
[----:B------:R-:W-:-:S02]  /*2220*/  UPRMT UR7, URZ, 0x5410, UR24 ;  /* 0x00005410ff077896 */ /* 0x000fc40008000018 */
[----:B------:R-:W-:Y:S02]  /*2230*/  UIADD3 UR8, UPT, UPT, UR8, 0x1e800, URZ ;  /* 0x0001e80008087890 */ /* 0x000fe4000fffe0ff */
[----:B------:R-:W-:Y:S01]  /*2240*/  UPRMT UR4, URZ, 0x5410, UR21 ;  /* 0x00005410ff047896 */ /* 0x000fe20008000015 */
[----:B------:R-:W-:Y:S01]  /*2250*/  UMOV UR32, 0x0 ;  /* 0x0000000000207882 */ /* 0x000fe20000000000 */
[----:B------:R-:W-:Y:S01]  /*2260*/  UMOV UR33, 0x10000000 ;  /* 0x1000000000217882 */ /* 0x000fe20000000000 */
[----:B------:R-:W-:Y:S01]  /*2270*/  UMOV UR19, UR35 ;  /* 0x0000002300137c82 */ /* 0x000fe20008000000 */
[----:B------:R-:W-:Y:S01]  /*2280*/  UMOV UR20, UR36 ;  /* 0x0000002400147c82 */ /* 0x000fe20008000000 */
[----:B------:R-:W-:Y:S01]  /*2290*/  UMOV UR12, UR36 ;  /* 0x00000024000c7c82 */ /* 0x000fe20008000000 */
[----:B------:R-:W-:Y:S01]  /*22a0*/  UMOV UR9, UR17 ;  /* 0x0000001100097c82 */ /* 0x000fe20008000000 */
[----:B------:R-:W-:Y:S01]  /*22b0*/  UMOV UR10, UR18 ;  /* 0x00000012000a7c82 */ /* 0x000fe20008000000 */
[----:B------:R-:W-:Y:S01]  /*22c0*/  UTMALDG.3D.MULTICAST [UR16], [UR14], UR7, desc[UR32] ;  /* 0x000020100e0073b4 */ /* 0x000fe20008011807 */
[----:B------:R1:W-:Y:S02]  /*22d0*/  UTMALDG.3D.MULTICAST [UR8], [UR22], UR4, desc[UR32] ;  /* 0x00002008160073b4 */ /* 0x0003e40008011804 */
[----:B-1----:R-:W-:Y:S01]  /*22e0*/  UMOV UR4, UR5 ;  /* 0x0000000500047c82 */ /* 0x002fe20008000000 */
[----:B---3--:R-:W-:Y:S05]  /*22f0*/  BRA.U UP0, `(.L_x_39) ;  /* 0xfffffffd00387547 */ /* 0x008fea000b83ffff */
.L_x_33:
[C---:B------:R-:W-:Y:S01]  /*2300*/  LEA R3, R11.reuse, UR6, 0x3 ;  /* 0x000000060b037c11 */ /* 0x040fe2000f8e18ff */
[----:B------:R-:W-:Y:S01]  /*2310*/  NOP ;  /* 0x0000000000007918 */ /* 0x000fe20000000000 */
[----:B-1----:R-:W-:Y:S02]  /*2320*/  SHF.L.U32 R0, R10, 0x1f, RZ ;  /* 0x0000001f0a007819 */ /* 0x002fe400000006ff */
[----:B------:R-:W-:Y:S02]  /*2330*/  LEA R4, R11, UR6, 0x4 ;  /* 0x000000060b047c11 */ /* 0x000fe4000f8e20ff */
[----:B--2-4-:R-:W1:Y:S02]  /*2340*/  SYNCS.PHASECHK.TRANS64.TRYWAIT P0, [R3+URZ+0x100], R0 ;  /* 0x00010000030075a7 */ /* 0x014e6400080011ff */
[----:B-1----:R-:W-:Y:S05]  /*2350*/  @!P0 BRA `(.L_x_40) ;  /* 0x0000005800488947 */ /* 0x002fea0003800000 */
.L_x_134:
[----:B------:R-:W2:Y:S01]  /*2360*/  LDS.128 R4, [R4+0x190] ;  /* 0x0001900004047984 */ /* 0x000ea20000000c00 */
[----:B------:R-:W-:Y:S01]  /*2370*/  UISETP.GE.AND UP0, UPT, UR40, 0x1, UPT ;  /* 0x000000012800788c */ /* 0x000fe2000bf06270 */
[----:B------:R-:W-:Y:S01]  /*2380*/  @!PT LDS RZ, [RZ] ;  /* 0x00000000fffff984 */ /* 0x000fe20000000800 */
[----:B------:R-:W-:Y:S01]  /*2390*/  @!PT LDS RZ, [RZ] ;  /* 0x00000000fffff984 */ /* 0x000fe20000000800 */
[----:B------:R-:W-:Y:S01]  /*23a0*/  @!PT LDS RZ, [RZ] ;  /* 0x00000000fffff984 */ /* 0x000fe20000000800 */
[----:B------:R-:W-:Y:S01]  /*23b0*/  @!PT LDS RZ, [RZ] ;  /* 0x00000000fffff984 */ /* 0x000fe20000000800 */
[----:B------:R3:W-:Y:S06]  /*23c0*/  MEMBAR.ALL.CTA ;  /* 0x0000000000007992 */ /* 0x0007ec0000008000 */
[----:B---3--:R-:W3:Y:S01]  /*23d0*/  FENCE.VIEW.ASYNC.S ;  /* 0x00000000000073c6 */ /* 0x008ee20000000000 */
[----:B--2---:R-:W-:-:S13]  /*23e0*/  LOP3.LUT P0, RZ, R6, 0x1, RZ, 0xc0, !PT ;  /* 0x0000000106ff7812 */ /* 0x004fda000780c0ff */
[----:B---3--:R-:W-:Y:S01]  /*23f0*/  VOTEU.ANY UP1, P0 ;  /* 0x0000000000ff7886 */ /* 0x008fe20000020100 */
[----:B------:R-:W-:-:S13]  /*2400*/  PLOP3.LUT P0, PT, PT, PT, UP1, 0x80, 0x8 ;  /* 0x000000000008781c */ /* 0x000fda0003f0f018 */
[----:B-1----:R-:W-:Y:S02]  /*2410*/  @P0 LOP3.LUT R0, R5, 0xffff, RZ, 0xc0, !PT ;  /* 0x0000ffff05000812 */ /* 0x002fe400078ec0ff */
[----:B------:R-:W-:Y:S02]  /*2420*/  @P0 MOV R2, R4 ;  /* 0x0000000400020202 */ /* 0x000fe40000000f00 */
[----:B------:R-:W-:Y:S01]  /*2430*/  @P0 R2UR UR7, R0 ;  /* 0x00000000000702ca */ /* 0x000fe200000e0000 */
[----:B------:R-:W-:Y:S01]  /*2440*/  VIADD R0, R3, 0x110 ;  /* 0x0000011003007836 */ /* 0x000fe20000000000 */
[----:B------:R-:W-:Y:S02]  /*2450*/  @P0 SHF.R.U32.HI R4, RZ, 0x10, R5 ;  /* 0x00000010ff040819 */ /* 0x000fe40000011605 */
[----:B------:R-:W-:Y:S02]  /*2460*/  @P0 R2UR UR8, R2 ;  /* 0x00000000020802ca */ /* 0x000fe400000e0000 */
[----:B------:R-:W-:-:S02]  /*2470*/  PRMT R0, RZ, 0x654, R0 ;  /* 0x00000654ff007816 */ /* 0x000fc40000000000 */
[----:B------:R-:W-:Y:S02]  /*2480*/  @P0 R2UR UR4, R4 ;  /* 0x00000000040402ca */ /* 0x000fe400000e0000 */
[----:B------:R1:W-:Y:S03]  /*2490*/  SYNCS.ARRIVE.TRANS64.RED.A1T0 RZ, [R0+URZ], RZ ;  /* 0x000000ff00ff79a7 */ /* 0x0003e600081004ff */
[----:B------:R-:W-:-:S04]  /*24a0*/  @UP1 UMOV UR37, UR7 ;  /* 0x0000000700251c82 */ /* 0x000fc80008000000 */
[----:B------:R-:W-:-:S04]  /*24b0*/  @UP1 UMOV UR38, UR8 ;  /* 0x0000000800261c82 */ /* 0x000fc80008000000 */
[----:B------:R-:W-:Y:S01]  /*24c0*/  @UP1 UMOV UR36, UR4 ;  /* 0x0000000400241c82 */ /* 0x000fe20008000000 */
[----:B------:R-:W-:Y:S05]  /*24d0*/  BRA.U !UP0, `(.L_x_41) ;  /* 0x0000000108d47547 */ /* 0x000fea000b800000 */
[----:B------:R-:W2:Y:S01]  /*24e0*/  LDCU.128 UR12, c[0x0][0xb10] ;  /* 0x00016200ff0c77ac */ /* 0x000ea20008000c00 */
[----:B------:R-:W3:Y:S01]  /*24f0*/  LDCU UR29, c[0x0][0xb20] ;  /* 0x00016400ff1d77ac */ /* 0x000ee20008000800 */
[----:B------:R-:W4:Y:S01]  /*2500*/  LDCU UR20, c[0x0][0xb0c] ;  /* 0x00016180ff1477ac */ /* 0x000f220008000800 */
[----:B------:R-:W1:Y:S01]  /*2510*/  LDCU.64 UR10, c[0x0][0xb28] ;  /* 0x00016500ff0a77ac */ /* 0x000e620008000a00 */
[----:B------:R-:W-:Y:S02]  /*2520*/  UISETP.NE.AND UP3, UPT, UR40, 0x1, UPT ;  /* 0x000000012800788c */ /* 0x000fe4000bf65270 */
[----:B--2---:R-:W-:Y:S02]  /*2530*/  UIMAD.WIDE.U32 UR16, UR39, UR15, URZ ;  /* 0x0000000f271072a5 */ /* 0x004fe4000f8e00ff */
[----:B------:R-:W-:Y:S02]  /*2540*/  UIMAD.WIDE.U32 UR8, UR41, UR12, URZ ;  /* 0x0000000c290872a5 */ /* 0x000fe4000f8e00ff */
[----:B------:R-:W-:-:S02]  /*2550*/  UISETP.NE.AND UP0, UPT, UR14, 0x1, UPT ;  /* 0x000000010e00788c */ /* 0x000fc4000bf05270 */
[----:B------:R-:W-:Y:S01]  /*2560*/  UIMAD.WIDE.U32 UR22, UR37, UR15, URZ ;  /* 0x0000000f251672a5 */ /* 0x000fe2000f8e00ff */
[----:B------:R-:W-:Y:S02]  /*2570*/  UMOV UR16, UR17 ;  /* 0x0000001100107c82 */ /* 0x000fe40008000000 */
[----:B------:R-:W-:Y:S01]  /*2580*/  UMOV UR8, UR9 ;  /* 0x0000000900087c82 */ /* 0x000fe20008000000 */
[----:B---3--:R-:W-:Y:S02]  /*2590*/  USHF.R.U32.HI UR16, URZ, UR29, UR16 ;  /* 0x0000001dff107299 */ /* 0x008fe40008011610 */
[----:B----4-:R-:W-:Y:S02]  /*25a0*/  UISETP.NE.AND UP2, UPT, UR20, 0x1, UPT ;  /* 0x000000011400788c */ /* 0x010fe4000bf45270 */
[----:B------:R-:W-:Y:S02]  /*25b0*/  USHF.R.U32.HI UR8, URZ, UR13, UR8 ;  /* 0x0000000dff087299 */ /* 0x000fe40008011608 */
[----:B------:R-:W-:-:S02]  /*25c0*/  USEL UR7, UR39, UR16, !UP0 ;  /* 0x0000001027077287 */ /* 0x000fc4000c000000 */
[----:B------:R-:W-:Y:S02]  /*25d0*/  USEL UR8, UR41, UR8, !UP2 ;  /* 0x0000000829087287 */ /* 0x000fe4000d000000 */
[----:B-1----:R-:W-:Y:S01]  /*25e0*/  UIMAD.WIDE.U32 UR16, UR7, UR10, URZ ;  /* 0x0000000a071072a5 */ /* 0x002fe2000f8e00ff */
[----:B------:R-:W-:Y:S01]  /*25f0*/  UMOV UR4, UR23 ;  /* 0x0000001700047c82 */ /* 0x000fe20008000000 */
[----:B------:R-:W-:Y:S02]  /*2600*/  UIMAD.WIDE.U32 UR18, UR38, UR12, URZ ;  /* 0x0000000c261272a5 */ /* 0x000fe4000f8e00ff */
[----:B------:R-:W-:-:S03]  /*2610*/  UIMAD.WIDE.U32 UR22, UR8, UR10, URZ ;  /* 0x0000000a081672a5 */ /* 0x000fc6000f8e00ff */
[----:B------:R-:W-:Y:S01]  /*2620*/  UMOV UR16, UR17 ;  /* 0x0000001100107c82 */ /* 0x000fe20008000000 */
[----:B------:R-:W-:Y:S02]  /*2630*/  USHF.R.U32.HI UR4, URZ, UR29, UR4 ;  /* 0x0000001dff047299 */ /* 0x000fe40008011604 */
[----:B------:R-:W-:Y:S01]  /*2640*/  @UP3 USHF.R.U32.HI UR7, URZ, UR11, UR16 ;  /* 0x0000000bff073299 */ /* 0x000fe20008011610 */
[----:B------:R-:W-:Y:S01]  /*2650*/  UMOV UR18, UR19 ;  /* 0x0000001300127c82 */ /* 0x000fe20008000000 */
[----:B------:R-:W-:Y:S01]  /*2660*/  UMOV UR22, UR23 ;  /* 0x0000001700167c82 */ /* 0x000fe20008000000 */
[----:B------:R-:W-:Y:S02]  /*2670*/  USHF.R.U32.HI UR13, URZ, UR13, UR18 ;  /* 0x0000000dff0d7299 */ /* 0x000fe40008011612 */
[----:B------:R-:W-:Y:S02]  /*2680*/  USEL UR4, UR37, UR4, !UP0 ;  /* 0x0000000425047287 */ /* 0x000fe4000c000000 */
[----:B------:R-:W-:-:S02]  /*2690*/  @UP3 USHF.R.U32.HI UR8, URZ, UR11, UR22 ;  /* 0x0000000bff083299 */ /* 0x000fc40008011616 */
[----:B------:R-:W-:Y:S02]  /*26a0*/  UIMAD UR9, UR40, UR7, URZ ;  /* 0x00000007280972a4 */ /* 0x000fe4000f8e02ff */
[----:B------:R-:W-:Y:S02]  /*26b0*/  USEL UR7, UR38, UR13, !UP2 ;  /* 0x0000000d26077287 */ /* 0x000fe4000d000000 */
[----:B------:R-:W-:Y:S02]  /*26c0*/  UIMAD UR12, UR40, UR8, URZ ;  /* 0x00000008280c72a4 */ /* 0x000fe4000f8e02ff */
[----:B------:R-:W-:Y:S02]  /*26d0*/  UISETP.GE.AND UP0, UPT, UR4, UR9, UPT ;  /* 0x000000090400728c */ /* 0x000fe4000bf06270 */
[----:B------:R-:W-:Y:S02]  /*26e0*/  UIMAD.WIDE.U32 UR16, UR4, UR10, URZ ;  /* 0x0000000a041072a5 */ /* 0x000fe4000f8e00ff */
[----:B------:R-:W-:-:S02]  /*26f0*/  UISETP.GE.OR UP0, UPT, UR7, UR12, UP0 ;  /* 0x0000000c0700728c */ /* 0x000fc40008706670 */
        /* <DEDUP_REMOVED lines=19> */
.L_x_41:
[----:B------:R-:W2:Y:S02]  /*2830*/  LDCU UR4, c[0x0][0xb30] ;  /* 0x00016600ff0477ac */ /* 0x000ea40008000800 */
[----:B--2---:R-:W-:-:S09]  /*2840*/  UISETP.NE.AND UP0, UPT, UR4, 0x1, UPT ;  /* 0x000000010400788c */ /* 0x004fd2000bf05270 */
[----:B------:R-:W-:Y:S05]  /*2850*/  BRA.U UP0, `(.L_x_42) ;  /* 0x0000000100447547 */ /* 0x000fea000b800000 */
        /* <DEDUP_REMOVED lines=17> */
.L_x_42:
[----:B------:R-:W-:Y:S01]  /*2970*/  VIADD R11, R11, 0x1 ;  /* 0x000000010b0b7836 */ /* 0x000fe20000000000 */
[----:B------:R-:W-:Y:S02]  /*2980*/  R2UR UR7, R55 ;  /* 0x00000000370772ca */ /* 0x000fe400000e0000 */
[----:B------:R-:W-:Y:S02]  /*2990*/  R2UR UR4, R54 ;  /* 0x00000000360472ca */ /* 0x000fe400000e0000 */
[C---:B------:R-:W-:Y:S02]  /*29a0*/  ISETP.NE.AND P0, PT, R11.reuse, 0x2, PT ;  /* 0x000000020b00780c */ /* 0x040fe40003f05270 */
[----:B------:R-:W-:Y:S02]  /*29b0*/  PLOP3.LUT P1, PT, PT, PT, PT, 0x80, 0x8 ;  /* 0x000000000008781c */ /* 0x000fe40003f2f070 */
[----:B-1----:R-:W-:Y:S02]  /*29c0*/  SEL R0, RZ, 0x1, P0 ;  /* 0x00000001ff007807 */ /* 0x002fe40000000000 */
[----:B------:R-:W-:-:S02]  /*29d0*/  SEL R11, R11, RZ, P0 ;  /* 0x000000ff0b0b7207 */ /* 0x000fc40000000000 */
[----:B------:R-:W-:Y:S01]  /*29e0*/  LOP3.LUT R10, R10, R0, RZ, 0x3c, !PT ;  /* 0x000000000a0a7212 */ /* 0x000fe200078e3cff */
[----:B------:R-:W-:Y:S02]  /*29f0*/  UIADD3 UR29, UPT, UPT, UR38, UR7, URZ ;  /* 0x00000007261d7290 */ /* 0x000fe4000fffe0ff */
[----:B------:R-:W-:Y:S01]  /*2a00*/  UIADD3 UR32, UPT, UPT, UR37, UR4, URZ ;  /* 0x0000000425207290 */ /* 0x000fe2000fffe0ff */
[----:B------:R-:W-:Y:S11]  /*2a10*/  BRA.U UP1, `(.L_x_43) ;  /* 0xfffffff101187547 */ /* 0x000ff6000b83ffff */
[----:B------:R-:W-:Y:S01]  /*2a20*/  UIADD3 UR7, UPT, UPT, UR6, 0x60, URZ ;  /* 0x0000006006077890 */ /* 0x000fe2000fffe0ff */
[----:B------:R-:W-:-:S03]  /*2a30*/  SHF.L.U32 R2, R12, 0x1f, RZ ;  /* 0x0000001f0c027819 */ /* 0x000fc600000006ff */
[----:B------:R-:W-:-:S09]  /*2a40*/  ULEA UR4, UR5, UR7, 0x3 ;  /* 0x0000000705047291 */ /* 0x000fd2000f8e18ff */
[----:B------:R-:W1:Y:S02]  /*2a50*/  SYNCS.PHASECHK.TRANS64.TRYWAIT P0, [UR4], R2 ;  /* 0x00000002ff0075a7 */ /* 0x000e640008001104 */
[----:B-1----:R-:W-:Y:S05]  /*2a60*/  @!P0 BRA `(.L_x_44) ;  /* 0x0000005000988947 */ /* 0x002fea0003800000 */
.L_x_136:
[----:B------:R-:W-:-:S04]  /*2a70*/  UIADD3 UR4, UPT, UPT, UR5, 0x1, URZ ;  /* 0x0000000105047890 */ /* 0x000fc8000fffe0ff */
[----:B------:R-:W-:-:S04]  /*2a80*/  UISETP.NE.AND UP0, UPT, UR4, 0xc, UPT ;  /* 0x0000000c0400788c */ /* 0x000fc8000bf05270 */
[----:B------:R-:W-:Y:S02]  /*2a90*/  USEL UR6, URZ, 0x1, UP0 ;  /* 0x00000001ff067887 */ /* 0x000fe40008000000 */
[----:B------:R-:W-:-:S04]  /*2aa0*/  USEL UR4, UR4, URZ, UP0 ;  /* 0x000000ff04047287 */ /* 0x000fc80008000000 */
[----:B------:R-:W-:Y:S01]  /*2ab0*/  ULEA UR5, UR4, UR7, 0x3 ;  /* 0x0000000704057291 */ /* 0x000fe2000f8e18ff */
[----:B-1----:R-:W-:-:S04]  /*2ac0*/  LOP3.LUT R2, R12, UR6, RZ, 0x3c, !PT ;  /* 0x000000060c027c12 */ /* 0x002fc8000f8e3cff */
[----:B------:R-:W-:-:S04]  /*2ad0*/  SHF.L.U32 R3, R2, 0x1f, RZ ;  /* 0x0000001f02037819 */ /* 0x000fc800000006ff */
[----:B------:R-:W1:Y:S02]  /*2ae0*/  SYNCS.PHASECHK.TRANS64.TRYWAIT P0, [UR5], R3 ;  /* 0x00000003ff0075a7 */ /* 0x000e640008001105 */
[----:B-1----:R-:W-:Y:S05]  /*2af0*/  @!P0 BRA `(.L_x_45) ;  /* 0x00000050008c8947 */ /* 0x002fea0003800000 */
.L_x_138:
[----:B------:R-:W-:-:S04]  /*2b00*/  UIADD3 UR4, UPT, UPT, UR4, 0x1, URZ ;  /* 0x0000000104047890 */ /* 0x000fc8000fffe0ff */
[----:B------:R-:W-:-:S04]  /*2b10*/  UISETP.NE.AND UP0, UPT, UR4, 0xc, UPT ;  /* 0x0000000c0400788c */ /* 0x000fc8000bf05270 */
[----:B------:R-:W-:Y:S02]  /*2b20*/  USEL UR6, URZ, 0x1, UP0 ;  /* 0x00000001ff067887 */ /* 0x000fe40008000000 */
[----:B------:R-:W-:-:S04]  /*2b30*/  USEL UR4, UR4, URZ, UP0 ;  /* 0x000000ff04047287 */ /* 0x000fc80008000000 */
[----:B------:R-:W-:Y:S01]  /*2b40*/  ULEA UR5, UR4, UR7, 0x3 ;  /* 0x0000000704057291 */ /* 0x000fe2000f8e18ff */
[----:B------:R-:W-:-:S04]  /*2b50*/  LOP3.LUT R2, R2, UR6, RZ, 0x3c, !PT ;  /* 0x0000000602027c12 */ /* 0x000fc8000f8e3cff */
[----:B-1----:R-:W-:-:S04]  /*2b60*/  SHF.L.U32 R3, R2, 0x1f, RZ ;  /* 0x0000001f02037819 */ /* 0x002fc800000006ff */
[----:B------:R-:W1:Y:S02]  /*2b70*/  SYNCS.PHASECHK.TRANS64.TRYWAIT P0, [UR5], R3 ;  /* 0x00000003ff0075a7 */ /* 0x000e640008001105 */
[----:B-1----:R-:W-:Y:S05]  /*2b80*/  @!P0 BRA `(.L_x_46) ;  /* 0x0000005000808947 */ /* 0x002fea0003800000 */
.L_x_140:
        /* <DEDUP_REMOVED lines=9> */
.L_x_142:
        /* <DEDUP_REMOVED lines=9> */
.L_x_144:
        /* <DEDUP_REMOVED lines=9> */
.L_x_146:
        /* <DEDUP_REMOVED lines=9> */
.L_x_148:
        /* <DEDUP_REMOVED lines=9> */
.L_x_150:
        /* <DEDUP_REMOVED lines=9> */
.L_x_152:
        /* <DEDUP_REMOVED lines=9> */
.L_x_154:
        /* <DEDUP_REMOVED lines=9> */
.L_x_156:
[----:B------:R-:W-:-:S04]  /*3010*/  UIADD3 UR4, UPT, UPT, UR4, 0x1, URZ ;  /* 0x0000000104047890 */ /* 0x000fc8000fffe0ff */
[----:B------:R-:W-:-:S04]  /*3020*/  UISETP.NE.AND UP0, UPT, UR4, 0xc, UPT ;  /* 0x0000000c0400788c */ /* 0x000fc8000bf05270 */
[----:B------:R-:W-:Y:S02]  /*3030*/  USEL UR5, URZ, 0x1, UP0 ;  /* 0x00000001ff057887 */ /* 0x000fe40008000000 */
[----:B------:R-:W-:-:S04]  /*3040*/  USEL UR4, UR4, URZ, UP0 ;  /* 0x000000ff04047287 */ /* 0x000fc80008000000 */
[----:B------:R-:W-:Y:S01]  /*3050*/  ULEA UR4, UR4, UR7, 0x3 ;  /* 0x0000000704047291 */ /* 0x000fe2000f8e18ff */
[----:B------:R-:W-:-:S04]  /*3060*/  LOP3.LUT R2, R2, UR5, RZ, 0x3c, !PT ;  /* 0x0000000502027c12 */ /* 0x000fc8000f8e3cff */
[----:B------:R-:W-:Y:S01]  /*3070*/  SHF.L.U32 R2, R2, 0x1f, RZ ;  /* 0x0000001f02027819 */ /* 0x000fe200000006ff */
[----:B-1----:R-:W-:-:S07]  /*3080*/  IMAD.U32 R0, RZ, RZ, UR4 ;  /* 0x00000004ff007e24 */ /* 0x002fce000f8e00ff */
.L_x_55:
[----:B-1----:R1:W2:Y:S02]  /*3090*/  SYNCS.PHASECHK.TRANS64.TRYWAIT P0, [R0+URZ], R2 ;  /* 0x00000002000075a7 */ /* 0x0022a400080011ff */
[----:B--2---:R-:W-:Y:S05]  /*30a0*/  @!P0 NANOSLEEP.SYNCS 0x989680 ;  /* 0x009896800000895d */ /* 0x004fea0003900000 */
[----:B------:R-:W2:Y:S02]  /*30b0*/  @!P0 SYNCS.PHASECHK.TRANS64 P0, [R0+URZ], R2 ;  /* 0x00000002000085a7 */ /* 0x000ea400080010ff */
[----:B--2---:R-:W-:Y:S05]  /*30c0*/  @P0 EXIT ;  /* 0x000000000000094d */ /* 0x004fea0003800000 */
[----:B------:R-:W-:Y:S05]  /*30d0*/  BRA `(.L_x_55) ;  /* 0xfffffffc00ec7947 */ /* 0x000fea000383ffff */
.L_x_23:
[----:B------:R-:W-:-:S04]  /*30e0*/  UISETP.NE.AND UP0, UPT, UR54, URZ, UPT ;  /* 0x000000ff3600728c */ /* 0x000fc8000bf05270 */
[----:B------:R-:W-:-:S09]  /*30f0*/  UISETP.NE.OR UP0, UPT, UR22, 0x1, UP0 ;  /* 0x000000011600788c */ /* 0x000fd20008705670 */
[----:B------:R-:W-:Y:S05]  /*3100*/  BRA.U UP0, `(.L_x_56) ;  /* 0x0000000500487547 */ /* 0x000fea000b800000 */
[----:B------:R-:W-:Y:S01]  /*3110*/  ISETP.GE.U32.AND P2, PT, R0, 0x4, PT ;  /* 0x000000040000780c */ /* 0x000fe20003f46070 */
[----:B------:R-:W-:Y:S01]  /*3120*/  IMAD.MOV.U32 R12, RZ, RZ, 0x1 ;  /* 0x00000001ff0c7424 */ /* 0x000fe200078e00ff */
[----:B------:R-:W-:Y:S02]  /*3130*/  CS2R R10, SRZ ;  /* 0x00000000000a7805 */ /* 0x000fe4000001ff00 */
[----:B------:R-:W-:Y:S01]  /*3140*/  CS2R R8, SRZ ;  /* 0x0000000000087805 */ /* 0x000fe2000001ff00 */
[----:B------:R-:W-:Y:S01]  /*3150*/  UMOV UR6, 0x400 ;  /* 0x0000040000067882 */ /* 0x000fe20000000000 */
[----:B------:R-:W-:Y:S01]  /*3160*/  UMOV UR5, URZ ;  /* 0x000000ff00057c82 */ /* 0x000fe20008000000 */
[----:B------:R-:W-:-:S12]  /*3170*/  ULEA UR6, UR54, UR6, 0x18 ;  /* 0x0000000636067291 */ /* 0x000fd8000f8ec0ff */
.L_x_60:
[----:B------:R-:W-:Y:S02]  /*3180*/  LEA R2, R8, UR6, 0x3 ;  /* 0x0000000608027c11 */ /* 0x000fe4000f8e18ff */
[----:B------:R-:W-:-:S03]  /*3190*/  SHF.L.U32 R4, R9, 0x1f, RZ ;  /* 0x0000001f09047819 */ /* 0x000fc600000006ff */
[----:B------:R-:W-:Y:S01]  /*31a0*/  VIADD R5, R2, 0x170 ;  /* 0x0000017002057836 */ /* 0x000fe20000000000 */
[----:B------:R-:W2:Y:S02]  /*31b0*/  SYNCS.PHASECHK.TRANS64.TRYWAIT P0, [R2+URZ+0x160], R4 ;  /* 0x00016004020075a7 */ /* 0x000ea400080011ff */
[----:B--2---:R-:W-:Y:S05]  /*31c0*/  @!P0 BRA `(.L_x_57) ;  /* 0x0000004c00c88947 */ /* 0x004fea0003800000 */
.L_x_157:
[----:B------:R-:W-:Y:S01]  /*31d0*/  ULEA UR4, UR5, UR6, 0x3 ;  /* 0x0000000605047291 */ /* 0x000fe2000f8e18ff */
[----:B--2---:R-:W-:Y:S01]  /*31e0*/  PRMT R2, RZ, 0x654, R5 ;  /* 0x00000654ff027816 */ /* 0x004fe20000000005 */
[----:B------:R-:W-:Y:S01]  /*31f0*/  @!P2 IMAD.MOV.U32 R4, RZ, RZ, 0x10 ;  /* 0x00000010ff04a424 */ /* 0x000fe200078e00ff */
[----:B------:R-:W-:Y:S01]  /*3200*/  SHF.L.U32 R5, R12, 0x1f, RZ ;  /* 0x0000001f0c057819 */ /* 0x000fe200000006ff */
[----:B------:R-:W-:Y:S01]  /*3210*/  UIADD3 UR7, UPT, UPT, UR4, 0x100, URZ ;  /* 0x0000010004077890 */ /* 0x000fe2000fffe0ff */
[----:B------:R2:W-:Y:S05]  /*3220*/  SYNCS.ARRIVE.TRANS64.RED.A1T0 RZ, [R2+URZ], RZ ;  /* 0x000000ff02ff79a7 */ /* 0x0005ea00081004ff */
[----:B------:R-:W-:Y:S01]  /*3230*/  IMAD.U32 R6, RZ, RZ, UR7 ;  /* 0x00000007ff067e24 */ /* 0x000fe2000f8e00ff */
[----:B------:R-:W3:Y:S04]  /*3240*/  SYNCS.PHASECHK.TRANS64.TRYWAIT P0, [UR4+0x110], R5 ;  /* 0x00011005ff0075a7 */ /* 0x000ee80008001104 */
[----:B------:R-:W-:Y:S01]  /*3250*/  PRMT R6, R0, 0x654, R6 ;  /* 0x0000065400067816 */ /* 0x000fe20000000006 */
[----:B--23--:R-:W-:Y:S06]  /*3260*/  @!P0 BRA `(.L_x_58) ;  /* 0x0000004c00b48947 */ /* 0x00cfec0003800000 */
.L_x_159:
[----:B------:R-:W-:Y:S01]  /*3270*/  ULEA UR8, UR5, UR6, 0x4 ;  /* 0x0000000605087291 */ /* 0x000fe2000f8e20ff */
[----:B------:R-:W-:Y:S01]  /*3280*/  SEL R3, R6, R3, !P2 ;  /* 0x0000000306037207 */ /* 0x000fe20005000000 */
[----:B------:R-:W-:Y:S01]  /*3290*/  UIADD3 UR9, UPT, UPT, UR4, 0x100, URZ ;  /* 0x0000010004097890 */ /* 0x000fe2000fffe0ff */
[----:B--2---:R-:W-:Y:S01]  /*32a0*/  LEA R2, R11, UR6, 0x3 ;  /* 0x000000060b027c11 */ /* 0x004fe2000f8e18ff */
[----:B------:R-:W-:Y:S01]  /*32b0*/  UIADD3 UR8, UPT, UPT, UR8, 0x190, URZ ;  /* 0x0000019008087890 */ /* 0x000fe2000fffe0ff */
[----:B------:R2:W-:Y:S01]  /*32c0*/  @!P2 SYNCS.ARRIVE.TRANS64.RED RZ, [R3+URZ], R4 ;  /* 0x0000000403ffa9a7 */ /* 0x0005e200080004ff */
[----:B------:R-:W-:Y:S01]  /*32d0*/  UIADD3 UR4, UPT, UPT, UR5, 0x1, URZ ;  /* 0x0000000105047890 */ /* 0x000fe2000fffe0ff */
[----:B------:R-:W-:-:S03]  /*32e0*/  VIADD R8, R8, 0x1 ;  /* 0x0000000108087836 */ /* 0x000fc60000000000 */
[----:B------:R-:W-:Y:S02]  /*32f0*/  UISETP.NE.AND UP0, UPT, UR4, 0x2, UPT ;  /* 0x000000020400788c */ /* 0x000fe4000bf05270 */
[----:B------:R-:W-:Y:S01]  /*3300*/  ISETP.NE.AND P0, PT, R8, 0x2, PT ;  /* 0x000000020800780c */ /* 0x000fe20003f05270 */
[----:B------:R-:W-:Y:S06]  /*3310*/  UGETNEXTWORKID.BROADCAST [UR8], [UR9] ;  /* 0x00000000080073ca */ /* 0x000fec0008000100 */
[----:B------:R-:W-:Y:S02]  /*3320*/  USEL UR7, URZ, 0x1, UP0 ;  /* 0x00000001ff077887 */ /* 0x000fe40008000000 */
[----:B------:R-:W-:-:S04]  /*3330*/  USEL UR5, UR4, URZ, UP0 ;  /* 0x000000ff04057287 */ /* 0x000fc80008000000 */
[----:B------:R-:W-:Y:S02]  /*3340*/  LOP3.LUT R12, R12, UR7, RZ, 0x3c, !PT ;  /* 0x000000070c0c7c12 */ /* 0x000fe4000f8e3cff */
[----:B--2---:R-:W-:-:S04]  /*3350*/  SHF.L.U32 R4, R10, 0x1f, RZ ;  /* 0x0000001f0a047819 */ /* 0x004fc800000006ff */
[----:B------:R-:W2:Y:S02]  /*3360*/  SYNCS.PHASECHK.TRANS64.TRYWAIT P1, [R2+URZ+0x100], R4 ;  /* 0x00010004020075a7 */ /* 0x000ea400080211ff */
[----:B--2---:R-:W-:Y:S05]  /*3370*/  @!P1 BRA `(.L_x_59) ;  /* 0x0000004c00889947 */ /* 0x004fea0003800000 */
.L_x_160:
[C---:B--2---:R-:W-:Y:S01]  /*3380*/  LEA R4, R11.reuse, UR6, 0x4 ;  /* 0x000000060b047c11 */ /* 0x044fe2000f8e20ff */
[----:B------:R-:W-:Y:S01]  /*3390*/  VIADD R2, R2, 0x110 ;  /* 0x0000011002027836 */ /* 0x000fe20000000000 */
[----:B------:R-:W-:Y:S01]  /*33a0*/  SEL R8, R8, RZ, P0 ;  /* 0x000000ff08087207 */ /* 0x000fe20000000000 */
[----:B------:R-:W-:-:S03]  /*33b0*/  VIADD R11, R11, 0x1 ;  /* 0x000000010b0b7836 */ /* 0x000fc60000000000 */
[----:B------:R-:W2:Y:S01]  /*33c0*/  LDS.128 R4, [R4+0x190] ;  /* 0x0001900004047984 */ /* 0x000ea20000000c00 */
[----:B------:R-:W-:Y:S02]  /*33d0*/  PRMT R2, RZ, 0x654, R2 ;  /* 0x00000654ff027816 */ /* 0x000fe40000000002 */
[C---:B------:R-:W-:Y:S01]  /*33e0*/  ISETP.NE.AND P1, PT, R11.reuse, 0x2, PT ;  /* 0x000000020b00780c */ /* 0x040fe20003f25270 */
[----:B------:R-:W-:Y:S01]  /*33f0*/  @!PT LDS RZ, [RZ] ;  /* 0x00000000fffff984 */ /* 0x000fe20000000800 */
[----:B------:R-:W-:Y:S01]  /*3400*/  @!PT LDS RZ, [RZ] ;  /* 0x00000000fffff984 */ /* 0x000fe20000000800 */
[----:B------:R-:W-:Y:S01]  /*3410*/  @!PT LDS RZ, [RZ] ;  /* 0x00000000fffff984 */ /* 0x000fe20000000800 */
[----:B------:R-:W-:Y:S01]  /*3420*/  @!PT LDS RZ, [RZ] ;  /* 0x00000000fffff984 */ /* 0x000fe20000000800 */
[----:B------:R3:W-:Y:S06]  /*3430*/  MEMBAR.ALL.CTA ;  /* 0x0000000000007992 */ /* 0x0007ec0000008000 */
[----:B---3--:R-:W3:Y:S01]  /*3440*/  FENCE.VIEW.ASYNC.S ;  /* 0x00000000000073c6 */ /* 0x008ee20000000000 */
[----:B------:R-:W-:Y:S01]  /*3450*/  SEL R11, R11, RZ, P1 ;  /* 0x000000ff0b0b7207 */ /* 0x000fe20000800000 */
[----:B---3--:R3:W-:Y:S01]  /*3460*/  SYNCS.ARRIVE.TRANS64.RED.A1T0 RZ, [R2+URZ], RZ ;  /* 0x000000ff02ff79a7 */ /* 0x0087e200081004ff */
[----:B--2---:R-:W-:-:S02]  /*3470*/  LOP3.LUT P3, RZ, R6, 0x1, RZ, 0xc0, !PT ;  /* 0x0000000106ff7812 */ /* 0x004fc4000786c0ff */
[----:B------:R-:W-:-:S04]  /*3480*/  SEL R4, RZ, 0x1, P1 ;  /* 0x00000001ff047807 */ /* 0x000fc80000800000 */
[----:B------:R-:W-:Y:S02]  /*3490*/  LOP3.LUT R10, R10, R4, RZ, 0x3c, !PT ;  /* 0x000000040a0a7212 */ /* 0x000fe400078e3cff */
[----:B---3--:R-:W-:-:S04]  /*34a0*/  SEL R2, RZ, 0x1, P0 ;  /* 0x00000001ff027807 */ /* 0x008fc80000000000 */
[----:B------:R-:W-:Y:S01]  /*34b0*/  LOP3.LUT R9, R9, R2, RZ, 0x3c, !PT ;  /* 0x0000000209097212 */ /* 0x000fe200078e3cff */
[----:B------:R-:W-:Y:S06]  /*34c0*/  @P3 BRA `(.L_x_60) ;  /* 0xfffffffc002c3947 */ /* 0x000fec000383ffff */
[----:B------:R-:W-:Y:S01]  /*34d0*/  ULEA UR4, UR5, UR6, 0x3 ;  /* 0x0000000605047291 */ /* 0x000fe2000f8e18ff */
[----:B------:R-:W-:-:S08]  /*34e0*/  SHF.L.U32 R2, R12, 0x1f, RZ ;  /* 0x0000001f0c027819 */ /* 0x000fd000000006ff */
[----:B------:R-:W2:Y:S02]  /*34f0*/  SYNCS.PHASECHK.TRANS64 P0, [UR4+0x110], R2 ;  /* 0x00011002ff0075a7 */ /* 0x000ea40008001004 */
[----:B--2---:R-:W-:Y:S05]  /*3500*/  @P0 BRA `(.L_x_61) ;  /* 0x0000000000080947 */ /* 0x004fea0003800000 */
[----:B------:R-:W2:Y:S02]  /*3510*/  SYNCS.PHASECHK.TRANS64.TRYWAIT P0, [UR4+0x110], R2 ;  /* 0x00011002ff0075a7 */ /* 0x000ea40008001104 */
[----:B--2---:R-:W-:Y:S05]  /*3520*/  @!P0 BRA `(.L_x_62) ;  /* 0x0000004c00308947 */ /* 0x004fea0003800000 */
.L_x_61:
[----:B------:R-:W-:-:S04]  /*3530*/  UIADD3 UR7, UPT, UPT, UR5, 0x1, URZ ;  /* 0x0000000105077890 */ /* 0x000fc8000fffe0ff */
[----:B------:R-:W-:-:S04]  /*3540*/  UISETP.NE.AND UP0, UPT, UR7, 0x2, UPT ;  /* 0x000000020700788c */ /* 0x000fc8000bf05270 */
[----:B------:R-:W-:Y:S02]  /*3550*/  USEL UR8, URZ, 0x1, UP0 ;  /* 0x00000001ff087887 */ /* 0x000fe40008000000 */
[----:B------:R-:W-:-:S04]  /*3560*/  USEL UR7, UR7, URZ, UP0 ;  /* 0x000000ff07077287 */ /* 0x000fc80008000000 */
[----:B------:R-:W-:Y:S01]  /*3570*/  ULEA UR7, UR7, UR6, 0x3 ;  /* 0x0000000607077291 */ /* 0x000fe2000f8e18ff */
[----:B--2---:R-:W-:-:S04]  /*3580*/  LOP3.LUT R2, R12, UR8, RZ, 0x3c, !PT ;  /* 0x000000080c027c12 */ /* 0x004fc8000f8e3cff */
[----:B------:R-:W-:-:S04]  /*3590*/  SHF.L.U32 R0, R2, 0x1f, RZ ;  /* 0x0000001f02007819 */ /* 0x000fc800000006ff */
[----:B------:R-:W2:Y:S02]  /*35a0*/  SYNCS.PHASECHK.TRANS64 P0, [UR7+0x110], R0 ;  /* 0x00011000ff0075a7 */ /* 0x000ea40008001007 */
[----:B-12---:R-:W-:Y:S05]  /*35b0*/  @P0 EXIT ;  /* 0x000000000000094d */ /* 0x006fea0003800000 */
[----:B------:R-:W-:Y:S02]  /*35c0*/  SHF.L.U32 R2, R2, 0x1f, RZ ;  /* 0x0000001f02027819 */ /* 0x000fe400000006ff */
[----:B------:R-:W-:-:S07]  /*35d0*/  MOV R0, UR7 ;  /* 0x0000000700007c02 */ /* 0x000fce0008000f00 */
.L_x_63:
[----:B-1----:R1:W2:Y:S02]  /*35e0*/  SYNCS.PHASECHK.TRANS64.TRYWAIT P0, [R0+URZ+0x110], R2 ;  /* 0x00011002000075a7 */ /* 0x0022a400080011ff */
[----:B--2---:R-:W-:Y:S05]  /*35f0*/  @!P0 NANOSLEEP.SYNCS 0x989680 ;  /* 0x009896800000895d */ /* 0x004fea0003900000 */
[----:B------:R-:W2:Y:S02]  /*3600*/  @!P0 SYNCS.PHASECHK.TRANS64 P0, [R0+URZ+0x110], R2 ;  /* 0x00011002000085a7 */ /* 0x000ea400080010ff */
[----:B--2---:R-:W-:Y:S05]  /*3610*/  @P0 EXIT ;  /* 0x000000000000094d */ /* 0x004fea0003800000 */
[----:B------:R-:W-:Y:S05]  /*3620*/  BRA `(.L_x_63) ;  /* 0xfffffffc00ec7947 */ /* 0x000fea000383ffff */
.L_x_56:
[----:B------:R-:W-:Y:S05]  /*3630*/  BRA.U UP4, `(.L_x_64) ;  /* 0x0000000d04d47547 */ /* 0x000fea000b800000 */
[----:B------:R-:W-:Y:S01]  /*3640*/  UMOV UR4, 0x40 ;  /* 0x0000004000047882 */ /* 0x000fe20000000000 */
[----:B------:R-:W-:Y:S01]  /*3650*/  NOP ;  /* 0x0000000000007918 */ /* 0x000fe20000000000 */
[----:B------:R-:W-:Y:S01]  /*3660*/  ULEA UR5, UR54, UR4, 0x18 ;  /* 0x0000000436057291 */ /* 0x000fe2000f8ec0ff */
[----:B------:R-:W-:Y:S02]  /*3670*/  UMOV UR6, 0x400 ;  /* 0x0000040000067882 */ /* 0x000fe40000000000 */
[----:B------:R-:W-:-:S06]  /*3680*/  ULEA UR6, UR54, UR6, 0x18 ;  /* 0x0000000636067291 */ /* 0x000fcc000f8ec0ff */
[----:B------:R-:W2:Y:S02]  /*3690*/  LDS.U8 R0, [UR5+0x1c] ;  /* 0x00001c05ff007984 */ /* 0x000ea40008000000 */
[----:B--2---:R-:W-:-:S13]  /*36a0*/  ISETP.NE.AND P0, PT, R0, RZ, PT ;  /* 0x000000ff0000720c */ /* 0x004fda0003f05270 */
[----:B------:R-:W-:Y:S05]  /*36b0*/  @P0 BRA `(.L_x_65) ;  /* 0x0000000000580947 */ /* 0x000fea0003800000 */
[----:B------:R-:W-:-:S13]  /*36c0*/  ELECT P0, URZ, PT ;  /* 0x0000000000ff782f */ /* 0x000fda0003800000 */
[----:B------:R-:W-:Y:S05]  /*36d0*/  @!P0 BRA `(.L_x_66) ;  /* 0x0000000000608947 */ /* 0x000fea0003800000 */
[----:B------:R-:W-:Y:S01]  /*36e0*/  UMOV UR4, 0x10 ;  /* 0x0000001000047882 */ /* 0x000fe20000000000 */
[----:B------:R-:W-:Y:S01]  /*36f0*/  HFMA2 R0, -RZ, RZ, 0, 5.9604644775390625e-08 ;  /* 0x00000001ff007431 */ /* 0x000fe200000001ff */
[----:B------:R-:W-:-:S03]  /*3700*/  MOV R3, 0xffff ;  /* 0x0000ffff00037802 */ /* 0x000fc60000000f00 */
[----:B------:R-:W-:Y:S04]  /*3710*/  DEPBAR.LE SB2, 0x36 ;  /* 0x0000ad800000791a */ /* 0x000fe80000000000 */
[----:B------:R-:W2:Y:S02]  /*3720*/  UTCATOMSWS.FIND_AND_SET.ALIGN UP0, UR4, UR4 ;  /* 0x00000004000475e3 */ /* 0x000ea40008000800 */
[----:B--2---:R-:W-:Y:S01]  /*3730*/  MOV R4, UR4 ;  /* 0x0000000400047c02 */ /* 0x004fe20008000f00 */
[----:B------:R-:W-:Y:S06]  /*3740*/  BRA.U UP0, `(.L_x_67) ;  /* 0x0000000100187547 */ /* 0x000fec000b800000 */
.L_x_68:
[----:B------:R-:W-:Y:S05]  /*3750*/  NANOSLEEP 0x64 ;  /* 0x000000640000795d */ /* 0x000fea0003800000 */
[----:B------:R-:W-:-:S05]  /*3760*/  UMOV UR4, 0x10 ;  /* 0x0000001000047882 */ /* 0x000fca0000000000 */
[----:B------:R-:W-:Y:S04]  /*3770*/  DEPBAR.LE SB2, 0x36 ;  /* 0x0000ad800000791a */ /* 0x000fe80000000000 */
[----:B------:R-:W2:Y:S02]  /*3780*/  UTCATOMSWS.FIND_AND_SET.ALIGN UP0, UR4, UR4 ;  /* 0x00000004000475e3 */ /* 0x000ea40008000800 */
[----:B--2---:R-:W-:Y:S01]  /*3790*/  MOV R4, UR4 ;  /* 0x0000000400047c02 */ /* 0x004fe20008000f00 */
[----:B------:R-:W-:Y:S05]  /*37a0*/  BRA.U !UP0, `(.L_x_68) ;  /* 0xfffffffd08e87547 */ /* 0x000fea000b83ffff */
.L_x_67:
[-C--:B------:R-:W-:Y:S02]  /*37b0*/  SHF.L.U32 R3, R3, R4.reuse, RZ ;  /* 0x0000000403037219 */ /* 0x080fe400000006ff */
[----:B------:R-:W-:Y:S01]  /*37c0*/  SHF.L.U32 R0, R0, R4, RZ ;  /* 0x0000000400007219 */ /* 0x000fe200000006ff */
[----:B------:R-:W-:Y:S02]  /*37d0*/  IMAD.SHL.U32 R4, R4, 0x20, RZ ;  /* 0x0000002004047824 */ /* 0x000fe400078e00ff */
[----:B------:R2:W-:Y:S04]  /*37e0*/  ATOMS.OR RZ, [UR5+0x14], R3 ;  /* 0x00001403ffff798c */ /* 0x0005e8000b000005 */
[----:B------:R2:W-:Y:S04]  /*37f0*/  ATOMS.OR RZ, [UR5+0x18], R0 ;  /* 0x00001800ffff798c */ /* 0x0005e8000b000005 */
[----:B------:R2:W-:Y:S01]  /*3800*/  STS [UR6+0x1b0], R4 ;  /* 0x0001b004ff007988 */ /* 0x0005e20008000806 */
[----:B------:R-:W-:Y:S05]  /*3810*/  BRA `(.L_x_66) ;  /* 0x0000000000107947 */ /* 0x000fea0003800000 */
.L_x_65:
[----:B------:R-:W-:Y:S02]  /*3820*/  MOV R0, 0xffffffff ;  /* 0xffffffff00007802 */ /* 0x000fe40000000f00 */
[----:B------:R-:W-:-:S03]  /*3830*/  MOV R4, 0x3860 ;  /* 0x0000386000047802 */ /* 0x000fc60000000f00 */
[----:B------:R2:W-:Y:S04]  /*3840*/  STS [UR6+0x1b0], R0 ;  /* 0x0001b000ff007988 */ /* 0x0005e80008000806 */
[----:B-12--5:R-:W-:Y:S05]  /*3850*/  CALL.REL.NOINC `($__internal_1_$__cuda_sm10x_tcgen05_guardrail_trap_phase_invalid_during_alloc) ;  /* 0x0000005000087944 */ /* 0x026fea0003c00000 */
.L_x_66:
[----:B------:R-:W-:Y:S05]  /*3860*/  WARPSYNC.ALL ;  /* 0x0000000000007948 */ /* 0x000fea0003800000 */
[----:B------:R-:W3:Y:S01]  /*3870*/  S2UR UR4, SR_CgaCtaId ;  /* 0x00000000000479c3 */ /* 0x000ee20000008800 */
[----:B------:R-:W-:Y:S01]  /*3880*/  UMOV UR26, 0x400 ;  /* 0x00000400001a7882 */ /* 0x000fe20000000000 */
[----:B------:R-:W-:-:S06]  /*3890*/  NOP ;  /* 0x0000000000007918 */ /* 0x000fcc0000000000 */
[----:B------:R-:W-:Y:S06]  /*38a0*/  BAR.ARV 0x6, 0xa0 ;  /* 0x0182800000007b1d */ /* 0x000fec0000002000 */
[----:B------:R-:W4:Y:S01]  /*38b0*/  LDCU UR5, c[0x0][0x38c] ;  /* 0x00007180ff0577ac */ /* 0x000f220008000800 */
[----:B------:R-:W-:Y:S01]  /*38c0*/  LOP3.LUT R2, R2, 0xffff, RZ, 0xc0, !PT ;  /* 0x0000ffff02027812 */ /* 0x000fe200078ec0ff */
[----:B------:R-:W-:Y:S01]  /*38d0*/  IMAD.MOV.U32 R11, RZ, RZ, 0x1 ;  /* 0x00000001ff0b7424 */ /* 0x000fe200078e00ff */
[----:B------:R-:W-:Y:S01]  /*38e0*/  CS2R R8, SRZ ;  /* 0x0000000000087805 */ /* 0x000fe2000001ff00 */
[----:B------:R-:W1:Y:S01]  /*38f0*/  LDCU UR7, c[0x0][0x38c] ;  /* 0x00007180ff0777ac */ /* 0x000e620008000800 */
[----:B------:R-:W-:Y:S01]  /*3900*/  R2UR UR27, R2 ;  /* 0x00000000021b72ca */ /* 0x000fe200000e0000 */
[----:B------:R-:W-:Y:S01]  /*3910*/  IMAD.MOV.U32 R10, RZ, RZ, RZ ;  /* 0x000000ffff0a7224 */ /* 0x000fe200078e00ff */
[----:B------:R-:W-:Y:S01]  /*3920*/  UMOV UR30, URZ ;  /* 0x000000ff001e7c82 */ /* 0x000fe20008000000 */
[----:B------:R-:W-:Y:S01]  /*3930*/  UMOV UR24, URZ ;  /* 0x000000ff00187c82 */ /* 0x000fe20008000000 */
[----:B---3--:R-:W-:Y:S01]  /*3940*/  ULEA UR26, UR4, UR26, 0x18 ;  /* 0x0000001a041a7291 */ /* 0x008fe2000f8ec0ff */
[----:B------:R-:W-:Y:S01]  /*3950*/  UMOV UR38, 0x0 ;  /* 0x0000000000267882 */ /* 0x000fe20000000000 */
[----:B------:R-:W-:-:S02]  /*3960*/  UMOV UR39, 0x4100910 ;  /* 0x0410091000277882 */ /* 0x000fc40000000000 */
[----:B------:R-:W-:Y:S02]  /*3970*/  UIADD3 UR4, UPT, UPT, UR26, 0x6800, URZ ;  /* 0x000068001a047890 */ /* 0x000fe4000fffe0ff */
[----:B------:R-:W-:Y:S02]  /*3980*/  UIADD3 UR6, UPT, UPT, UR26, 0x1e800, URZ ;  /* 0x0001e8001a067890 */ /* 0x000fe4000fffe0ff */
[----:B----4-:R-:W-:Y:S01]  /*3990*/  UIADD3 UR5, UPT, UPT, UR5, 0x1f, URZ ;  /* 0x0000001f05057890 */ /* 0x010fe2000fffe0ff */
[----:B--2---:R-:W2:Y:S01]  /*39a0*/  LDS R0, [UR26+0x1b0] ;  /* 0x0001b01aff007984 */ /* 0x004ea20008000800 */
[----:B-1----:R-:W-:Y:S01]  /*39b0*/  UMOV UR36, 0x0 ;  /* 0x0000000000247882 */ /* 0x002fe20000000000 */
[----:B------:R-:W-:Y:S01]  /*39c0*/  UMOV UR37, 0x4100910 ;  /* 0x0410091000257882 */ /* 0x000fe20000000000 */
[----:B------:R-:W-:Y:S02]  /*39d0*/  USHF.R.S32.HI UR40, URZ, 0x1f, UR5 ;  /* 0x0000001fff287899 */ /* 0x000fe40008011405 */
[----:B------:R-:W-:-:S02]  /*39e0*/  UISETP.GE.AND UP4, UPT, UR7, 0x1, UPT ;  /* 0x000000010700788c */ /* 0x000fc4000bf86270 */
[----:B------:R-:W-:Y:S02]  /*39f0*/  ULEA.HI UR40, UR40, UR5, URZ, 0x5 ;  /* 0x0000000528287291 */ /* 0x000fe4000f8f28ff */
[----:B------:R-:W-:Y:S02]  /*3a00*/  USHF.R.U32.HI UR5, URZ, 0x4, UR4 ;  /* 0x00000004ff057899 */ /* 0x000fe40008011604 */
[----:B------:R-:W-:Y:S02]  /*3a10*/  USHF.R.S32.HI UR40, URZ, 0x5, UR40 ;  /* 0x00000005ff287899 */ /* 0x000fe40008011428 */
[----:B------:R-:W-:Y:S02]  /*3a20*/  USHF.R.U32.HI UR4, URZ, 0x4, UR6 ;  /* 0x00000004ff047899 */ /* 0x000fe40008011606 */
[----:B------:R-:W-:Y:S02]  /*3a30*/  UISETP.LT.AND UP0, UPT, UR40, 0x1, UPT ;  /* 0x000000012800788c */ /* 0x000fe4000bf01270 */
[----:B------:R-:W-:-:S02]  /*3a40*/  ULOP3.LUT UR5, UR5, 0x3fff, URZ, 0xc0, !UPT ;  /* 0x00003fff05057892 */ /* 0x000fc4000f8ec0ff */
[----:B------:R-:W-:Y:S02]  /*3a50*/  ULOP3.LUT UR4, UR4, 0x3fff, URZ, 0xc0, !UPT ;  /* 0x00003fff04047892 */ /* 0x000fe4000f8ec0ff */
[----:B------:R-:W-:Y:S02]  /*3a60*/  USEL UR41, UR40, 0x1, !UP0 ;  /* 0x0000000128297887 */ /* 0x000fe4000c000000 */
[----:B------:R-:W-:Y:S02]  /*3a70*/  ULOP3.LUT UR28, UR5, 0x10000, URZ, 0xfc, !UPT ;  /* 0x00010000051c7892 */ /* 0x000fe4000f8efcff */
[----:B------:R-:W-:Y:S02]  /*3a80*/  ULOP3.LUT UR29, UR4, 0x10000, URZ, 0xfc, !UPT ;  /* 0x00010000041d7892 */ /* 0x000fe4000f8efcff */
[----:B------:R-:W-:Y:S01]  /*3a90*/  UIADD3 UR41, UPT, UPT, -UR41, URZ, URZ ;  /* 0x000000ff29297290 */ /* 0x000fe2000fffe1ff */
[----:B------:R-:W-:Y:S01]  /*3aa0*/  UMOV UR34, 0x0 ;  /* 0x0000000000227882 */ /* 0x000fe20000000000 */
[----:B------:R-:W-:Y:S01]  /*3ab0*/  UMOV UR35, 0x4100910 ;  /* 0x0410091000237882 */ /* 0x000fe20000000000 */
[----:B------:R-:W-:Y:S01]  /*3ac0*/  UMOV UR32, 0x0 ;  /* 0x0000000000207882 */ /* 0x000fe20000000000 */
[----:B------:R-:W-:Y:S01]  /*3ad0*/  UMOV UR33, 0x4100910 ;  /* 0x0410091000217882 */ /* 0x000fe20000000000 */
[----:B--2---:R-:W-:-:S15]  /*3ae0*/  R2UR UR42, R0 ;  /* 0x00000000002a72ca */ /* 0x004fde00000e0000 */
.L_x_75:
[----:B------:R-:W-:Y:S02]  /*3af0*/  LEA R0, R10, UR26, 0x3 ;  /* 0x0000001a0a007c11 */ /* 0x000fe4000f8e18ff */
[----:B------:R-:W-:Y:S02]  /*3b00*/  SHF.L.U32 R2, R9, 0x1f, RZ ;  /* 0x0000001f09027819 */ /* 0x000fe400000006ff */
[----:B------:R-:W-:Y:S01]  /*3b10*/  PLOP3.LUT P0, PT, PT, PT, UP4, 0x80, 0x8 ;  /* 0x000000000008781c */ /* 0x000fe20003f0f048 */
[----:B------:R-:W-:Y:S01]  /*3b20*/  VIADD R3, R0, 0x110 ;  /* 0x0000011000037836 */ /* 0x000fe20000000000 */
[----:B-1----:R-:W1:Y:S02]  /*3b30*/  SYNCS.PHASECHK.TRANS64.TRYWAIT P1, [R0+URZ+0x100], R2 ;  /* 0x00010002000075a7 */ /* 0x002e6400080211ff */
[----:B-1-3--:R-:W-:Y:S09]  /*3b40*/  @!P1 BRA `(.L_x_69) ;  /* 0x0000004400c09947 */ /* 0x00aff20003800000 */
.L_x_162:
[----:B------:R-:W-:Y:S01]  /*3b50*/  LEA R4, R10, UR26, 0x4 ;  /* 0x0000001a0a047c11 */ /* 0x000fe2000f8e20ff */
[----:B------:R-:W-:Y:S01]  /*3b60*/  @UP4 ULEA UR4, UR24, UR26, 0x3 ;  /* 0x0000001a18044291 */ /* 0x000fe2000f8e18ff */
[----:B------:R-:W-:Y:S01]  /*3b70*/  PLOP3.LUT P2, PT, PT, PT, PT, 0x80, 0x8 ;  /* 0x000000000008781c */ /* 0x000fe20003f4f070 */
[----:B------:R-:W-:Y:S01]  /*3b80*/  ULEA UR31, UR30, UR26, 0x3 ;  /* 0x0000001a1e1f7291 */ /* 0x000fe2000f8e18ff */
[----:B------:R-:W-:Y:S02]  /*3b90*/  PRMT R3, RZ, 0x654, R3 ;  /* 0x00000654ff037816 */ /* 0x000fe40000000003 */
[----:B------:R-:W2:Y:S01]  /*3ba0*/  LDS.128 R4, [R4+0x190] ;  /* 0x0001900004047984 */ /* 0x000ea20000000c00 */
[----:B-1----:R-:W-:Y:S02]  /*3bb0*/  @P0 SHF.L.U32 R2, R8, 0x1f, RZ ;  /* 0x0000001f08020819 */ /* 0x002fe400000006ff */
[----:B------:R-:W-:Y:S01]  /*3bc0*/  SHF.L.U32 R0, R11, 0x1f, RZ ;  /* 0x0000001f0b007819 */ /* 0x000fe200000006ff */
[----:B------:R-:W-:Y:S01]  /*3bd0*/  @!PT LDS RZ, [RZ] ;  /* 0x00000000fffff984 */ /* 0x000fe20000000800 */
[----:B------:R-:W-:Y:S01]  /*3be0*/  @!PT LDS RZ, [RZ] ;  /* 0x00000000fffff984 */ /* 0x000fe20000000800 */
[----:B------:R-:W-:Y:S01]  /*3bf0*/  @!PT LDS RZ, [RZ] ;  /* 0x00000000fffff984 */ /* 0x000fe20000000800 */
[----:B------:R-:W-:Y:S01]  /*3c00*/  @!PT LDS RZ, [RZ] ;  /* 0x00000000fffff984 */ /* 0x000fe20000000800 */
[----:B------:R1:W-:Y:S06]  /*3c10*/  MEMBAR.ALL.CTA ;  /* 0x0000000000007992 */ /* 0x0003ec0000008000 */
[----:B-1----:R-:W1:Y:S02]  /*3c20*/  FENCE.VIEW.ASYNC.S ;  /* 0x00000000000073c6 */ /* 0x002e640000000000 */
[----:B-1----:R1:W-:Y:S01]  /*3c30*/  SYNCS.ARRIVE.TRANS64.RED.A1T0 RZ, [R3+URZ], RZ ;  /* 0x000000ff03ff79a7 */ /* 0x0023e200081004ff */
[----:B------:R1:W3:Y:S01]  /*3c40*/  @P0 SYNCS.PHASECHK.TRANS64.TRYWAIT P2, [UR4], R2 ;  /* 0x00000002ff0005a7 */ /* 0x0002e20008041104 */
[----:B------:R-:W-:Y:S01]  /*3c50*/  ULEA.HI UR4, UR30, UR30, URZ, 0x1 ;  /* 0x0000001e1e047291 */ /* 0x000fe2000f8f08ff */
[----:B--2---:R-:W-:-:S03]  /*3c60*/  LOP3.LUT P1, RZ, R6, 0x1, RZ, 0xc0, !PT ;  /* 0x0000000106ff7812 */ /* 0x004fc6000782c0ff */
[----:B------:R-:W-:Y:S02]  /*3c70*/  USHF.L.U32 UR11, UR4, 0x5, URZ ;  /* 0x00000005040b7899 */ /* 0x000fe400080006ff */
[----:B------:R-:W-:Y:S02]  /*3c80*/  ULOP3.LUT UR4, UR4, 0xffe, URZ, 0xc0, !UPT ;  /* 0x00000ffe04047892 */ /* 0x000fe4000f8ec0ff */
[----:B------:R-:W-:Y:S02]  /*3c90*/  ULOP3.LUT UR11, UR11, 0xffffffc0, URZ, 0xc0, !UPT ;  /* 0xffffffc00b0b7892 */ /* 0x000fe4000f8ec0ff */
[----:B------:R-:W-:Y:S02]  /*3ca0*/  UIADD3 UR4, UPT, UPT, -UR4, UR30, URZ ;  /* 0x0000001e04047290 */ /* 0x000fe4000fffe1ff */
[----:B------:R-:W-:Y:S01]  /*3cb0*/  UIADD3 UR11, UPT, UPT, UR42, UR11, URZ ;  /* 0x0000000b2a0b7290 */ /* 0x000fe2000fffe0ff */
[----:B------:R-:W2:Y:S03]  /*3cc0*/  SYNCS.PHASECHK.TRANS64.TRYWAIT P0, [UR31+0x140], R0 ;  /* 0x00014000ff0075a7 */ /* 0x000ea6000800111f */
[----:B------:R-:W-:Y:S01]  /*3cd0*/  ULEA UR11, UR4, UR11, 0x14 ;  /* 0x0000000b040b7291 */ /* 0x000fe2000f8ea0ff */
[----:B-123--:R-:W-:Y:S11]  /*3ce0*/  @!P0 BRA `(.L_x_70) ;  /* 0x00000044006c8947 */ /* 0x00eff60003800000 */
.L_x_164:
[----:B------:R-:W-:Y:S01]  /*3cf0*/  IADD3 R10, PT, PT, R10, 0x1, RZ ;  /* 0x000000010a0a7810 */ /* 0x000fe20007ffe0ff */
[----:B------:R-:W-:Y:S06]  /*3d00*/  BRA.U !UP4, `(.L_x_71) ;  /* 0x000000010cc07547 */ /* 0x000fec000b800000 */
[----:B------:R-:W-:Y:S01]  /*3d10*/  UPLOP3.LUT UP2, UPT, UPT, UPT, UPT, 0x40, 0x4 ;  /* 0x000000000004789c */ /* 0x000fe20003f4e870 */
[----:B------:R-:W-:Y:S01]  /*3d20*/  UMOV UR23, UR41 ;  /* 0x0000002900177c82 */ /* 0x000fe20008000000 */
[----:B------:R-:W-:Y:S01]  /*3d30*/  UMOV UR22, UR40 ;  /* 0x0000002800167c82 */ /* 0x000fe20008000000 */
[----:B------:R-:W-:-:S08]  /*3d40*/  UMOV UR10, UR24 ;  /* 0x00000018000a7c82 */ /* 0x000fd00008000000 */
.L_x_74:
[----:B------:R-:W-:Y:S02]  /*3d50*/  UIADD3 UR23, UPT, UPT, UR23, 0x1, URZ ;  /* 0x0000000117177890 */ /* 0x000fe4000fffe0ff */
[----:B--2---:R-:W-:Y:S02]  /*3d60*/  ULEA UR5, UR10, UR26, 0x3 ;  /* 0x0000001a0a057291 */ /* 0x004fe4000f8e18ff */
[----:B------:R-:W-:Y:S01]  /*3d70*/  UISETP.NE.AND UP3, UPT, UR23, URZ, UPT ;  /* 0x000000ff1700728c */ /* 0x000fe2000bf65270 */
[----:B---3--:R-:W-:Y:S10]  /*3d80*/  @P2 BRA `(.L_x_72) ;  /* 0x00000000000c2947 */ /* 0x008ff40003800000 */
[----:B-1----:R-:W-:Y:S04]  /*3d90*/  SHF.L.U32 R2, R8, 0x1f, RZ ;  /* 0x0000001f08027819 */ /* 0x002fe800000006ff */
[----:B------:R-:W1:Y:S02]  /*3da0*/  SYNCS.PHASECHK.TRANS64.TRYWAIT P0, [UR5], R2 ;  /* 0x00000002ff0075a7 */ /* 0x000e640008001105 */
[----:B-1----:R-:W-:Y:S05]  /*3db0*/  @!P0 BRA `(.L_x_73) ;  /* 0x0000004400508947 */ /* 0x002fea0003800000 */
.L_x_72:
[----:B------:R-:W-:Y:S01]  /*3dc0*/  UISETP.NE.AND UP0, UPT, UR22, 0x1, UPT ;  /* 0x000000011600788c */ /* 0x000fe2000bf05270 */
[----:B------:R-:W-:Y:S01]  /*3dd0*/  PLOP3.LUT P2, PT, PT, PT, PT, 0x80, 0x8 ;  /* 0x000000000008781c */ /* 0x000fe20003f4f070 */
[----:B------:R-:W-:Y:S02]  /*3de0*/  UIADD3 UR4, UPT, UPT, UR10, 0x1, URZ ;  /* 0x000000010a047890 */ /* 0x000fe4000fffe0ff */
[----:B------:R-:W-:Y:S02]  /*3df0*/  UIADD3 UR25, UPT, UPT, UR5, 0x60, URZ ;  /* 0x0000006005197890 */ /* 0x000fe4000fffe0ff */
[----:B------:R-:W-:Y:S01]  /*3e00*/  UISETP.NE.AND UP1, UPT, UR4, 0xc, UPT ;  /* 0x0000000c0400788c */ /* 0x000fe2000bf25270 */
[----:B------:R-:W-:Y:S01]  /*3e10*/  PLOP3.LUT P0, PT, PT, PT, UP0, 0x80, 0x8 ;  /* 0x000000000008781c */ /* 0x000fe20003f0f008 */
[----:B------:R-:W-:Y:S02]  /*3e20*/  UIADD3 UR22, UPT, UPT, UR22, -0x1, URZ ;  /* 0xffffffff16167890 */ /* 0x000fe4000fffe0ff */
[----:B------:R-:W-:Y:S02]  /*3e30*/  USEL UR6, URZ, 0x1, UP1 ;  /* 0x00000001ff067887 */ /* 0x000fe40008800000 */
[----:B------:R-:W-:Y:S01]  /*3e40*/  USEL UR24, UR4, URZ, UP1 ;  /* 0x000000ff04187287 */ /* 0x000fe20008800000 */
[----:B------:R-:W-:Y:S01]  /*3e50*/  UMOV UR7, 0x40004040 ;  /* 0x4000404000077882 */ /* 0x000fe20000000000 */
[----:B------:R-:W-:Y:S02]  /*3e60*/  UMOV UR5, 0x40004040 ;  /* 0x4000404000057882 */ /* 0x000fe40000000000 */
[----:B------:R-:W-:Y:S01]  /*3e70*/  @UP0 ULEA UR4, UR24, UR26, 0x3 ;  /* 0x0000001a18040291 */ /* 0x000fe2000f8e18ff */
[----:B------:R-:W-:Y:S01]  /*3e80*/  LOP3.LUT R8, R8, UR6, RZ, 0x3c, !PT ;  /* 0x0000000608087c12 */ /* 0x000fe2000f8e3cff */
[----:B------:R-:W-:Y:S01]  /*3e90*/  ULEA UR6, UR10, UR29, 0x9 ;  /* 0x0000001d0a067291 */ /* 0x000fe2000f8e48ff */
[----:B------:R-:W-:Y:S02]  /*3ea0*/  UMOV UR21, 0x40004040 ;  /* 0x4000404000157882 */ /* 0x000fe40000000000 */
[----:B-1----:R-:W-:Y:S01]  /*3eb0*/  @P0 SHF.L.U32 R0, R8, 0x1f, RZ ;  /* 0x0000001f08000819 */ /* 0x002fe200000006ff */
[----:B------:R-:W-:Y:S02]  /*3ec0*/  UIADD3 UR20, UPT, UPT, UR6, 0x2, URZ ;  /* 0x0000000206147890 */ /* 0x000fe4000fffe0ff */
[----:B------:R-:W-:Y:S01]  /*3ed0*/  UIADD3 UR16, UPT, UPT, UR6, 0x4, URZ ;  /* 0x0000000406107890 */ /* 0x000fe2000fffe0ff */
[----:B------:R2:W3:Y:S01]  /*3ee0*/  @P0 SYNCS.PHASECHK.TRANS64.TRYWAIT P2, [UR4], R0 ;  /* 0x00000000ff0005a7 */ /* 0x0004e20008041104 */
[----:B------:R-:W-:Y:S02]  /*3ef0*/  ULEA UR4, UR10, UR28, 0x9 ;  /* 0x0000001c0a047291 */ /* 0x000fe4000f8e48ff */
[----:B------:R-:W-:Y:S02]  /*3f00*/  UIADD3 UR12, UPT, UPT, UR6, 0x6, URZ ;  /* 0x00000006060c7890 */ /* 0x000fe4000fffe0ff */
[----:B------:R-:W-:Y:S02]  /*3f10*/  UIADD3 UR18, UPT, UPT, UR4, 0x2, URZ ;  /* 0x0000000204127890 */ /* 0x000fe4000fffe0ff */
[----:B------:R-:W-:Y:S02]  /*3f20*/  UIADD3 UR14, UPT, UPT, UR4, 0x4, URZ ;  /* 0x00000004040e7890 */ /* 0x000fe4000fffe0ff */
[----:B------:R-:W-:Y:S01]  /*3f30*/  UIADD3 UR8, UPT, UPT, UR4, 0x6, URZ ;  /* 0x0000000604087890 */ /* 0x000fe2000fffe0ff */
[----:B------:R2:W-:Y:S01]  /*3f40*/  UTCHMMA gdesc[UR4], gdesc[UR6], tmem[UR11], tmem[UR38], idesc[UR39], UP2 ;  /* 0x00ff2606040075ea */ /* 0x0005e2000900000b */
[----:B------:R-:W-:Y:S01]  /*3f50*/  UPLOP3.LUT UP2, UPT, UPT, UPT, UPT, 0x80, 0x8 ;  /* 0x000000000008789c */ /* 0x000fe20003f4f070 */
[----:B------:R-:W-:Y:S01]  /*3f60*/  UMOV UR19, 0x40004040 ;  /* 0x4000404000137882 */ /* 0x000fe20000000000 */
[----:B------:R-:W-:Y:S01]  /*3f70*/  UMOV UR17, 0x40004040 ;  /* 0x4000404000117882 */ /* 0x000fe20000000000 */
[----:B------:R2:W-:Y:S01]  /*3f80*/  UTCHMMA gdesc[UR18], gdesc[UR20], tmem[UR11], tmem[UR36], idesc[UR37], UPT ;  /* 0x00ff2414120075ea */ /* 0x0005e2000b80000b */
[----:B------:R-:W-:Y:S01]  /*3f90*/  UMOV UR15, 0x40004040 ;  /* 0x40004040000f7882 */ /* 0x000fe20000000000 */
[----:B------:R-:W-:Y:S01]  /*3fa0*/  UMOV UR13, 0x40004040 ;  /* 0x40004040000d7882 */ /* 0x000fe20000000000 */
[----:B------:R-:W-:Y:S01]  /*3fb0*/  UMOV UR9, 0x40004040 ;  /* 0x4000404000097882 */ /* 0x000fe20000000000 */
[----:B------:R2:W-:Y:S01]  /*3fc0*/  UTCHMMA gdesc[UR14], gdesc[UR16], tmem[UR11], tmem[UR34], idesc[UR35], UPT ;  /* 0x00ff22100e0075ea */ /* 0x0005e2000b80000b */
[----:B------:R2:W-:Y:S01]  /*3fd0*/  UTCHMMA gdesc[UR8], gdesc[UR12], tmem[UR11], tmem[UR32], idesc[UR33], UPT ;  /* 0x00ff200c080075ea */ /* 0x0005e2000b80000b */
[----:B------:R2:W-:Y:S01]  /*3fe0*/  UTCBAR.MULTICAST [UR25], URZ, UR27 ;  /* 0x000000ff190073e9 */ /* 0x0005e2000800081b */
[----:B------:R-:W-:Y:S01]  /*3ff0*/  UMOV UR10, UR24 ;  /* 0x00000018000a7c82 */ /* 0x000fe20008000000 */
[----:B------:R-:W-:Y:S05]  /*4000*/  BRA.U UP3, `(.L_x_74) ;  /* 0xfffffffd03507547 */ /* 0x000fea000b83ffff */
.L_x_71:
[----:B--2---:R-:W-:Y:S01]  /*4010*/  UIADD3 UR4, UPT, UPT, UR30, 0x1, URZ ;  /* 0x000000011e047890 */ /* 0x004fe2000fffe0ff */
[C---:B------:R-:W-:Y:S01]  /*4020*/  ISETP.NE.AND P0, PT, R10.reuse, 0x2, PT ;  /* 0x000000020a00780c */ /* 0x040fe20003f05270 */
[----:B------:R-:W-:Y:S02]  /*4030*/  UIADD3 UR5, UPT, UPT, UR31, 0x120, URZ ;  /* 0x000001201f057890 */ /* 0x000fe4000fffe0ff */
[----:B------:R-:W-:Y:S01]  /*4040*/  UISETP.NE.AND UP0, UPT, UR4, 0x4, UPT ;  /* 0x000000040400788c */ /* 0x000fe2000bf05270 */
[----:B-1----:R-:W-:Y:S02]  /*4050*/  SEL R0, RZ, 0x1, P0 ;  /* 0x00000001ff007807 */ /* 0x002fe40000000000 */
[----:B------:R-:W-:Y:S01]  /*4060*/  SEL R10, R10, RZ, P0 ;  /* 0x000000ff0a0a7207 */ /* 0x000fe20000000000 */
[----:B------:R-:W-:Y:S01]  /*4070*/  USEL UR6, URZ, 0x1, UP0 ;  /* 0x00000001ff067887 */ /* 0x000fe20008000000 */
[----:B------:R-:W-:Y:S01]  /*4080*/  LOP3.LUT R9, R9, R0, RZ, 0x3c, !PT ;  /* 0x0000000009097212 */ /* 0x000fe200078e3cff */
[----:B------:R-:W-:Y:S01]  /*4090*/  USEL UR30, UR4, URZ, UP0 ;  /* 0x000000ff041e7287 */ /* 0x000fe20008000000 */
[----:B------:R1:W-:Y:S03]  /*40a0*/  UTCBAR [UR5], URZ ;  /* 0x000000ff050073e9 */ /* 0x0003e600080000ff */
[----:B------:R-:W-:Y:S01]  /*40b0*/  LOP3.LUT R11, R11, UR6, RZ, 0x3c, !PT ;  /* 0x000000060b0b7c12 */ /* 0x000fe2000f8e3cff */
[----:B------:R-:W-:Y:S07]  /*40c0*/  @P1 BRA `(.L_x_75) ;  /* 0xfffffff800881947 */ /* 0x000fee000383ffff */
[----:B------:R-:W2:Y:S01]  /*40d0*/  S2UR UR8, SR_CgaCtaId ;  /* 0x00000000000879c3 */ /* 0x000ea20000008800 */
[----:B------:R-:W-:Y:S01]  /*40e0*/  ELECT P0, URZ, PT ;  /* 0x0000000000ff782f */ /* 0x000fe20003800000 */
[----:B------:R-:W-:Y:S01]  /*40f0*/  IMAD.MOV.U32 R0, RZ, RZ, 0x1 ;  /* 0x00000001ff007424 */ /* 0x000fe200078e00ff */
[----:B------:R-:W-:Y:S01]  /*4100*/  UIADD3 UR26, UPT, UPT, UR26, 0x140, URZ ;  /* 0x000001401a1a7890 */ /* 0x000fe2000fffe0ff */
[----:B------:R-:W-:Y:S01]  /*4110*/  SHF.L.U32 R2, R11, 0x1f, RZ ;  /* 0x0000001f0b027819 */ /* 0x000fe200000006ff */
[----:B------:R-:W-:-:S03]  /*4120*/  UMOV UR4, 0x40 ;  /* 0x0000004000047882 */ /* 0x000fc60000000000 */
[----:B------:R-:W-:Y:S01]  /*4130*/  UVIRTCOUNT.DEALLOC.SMPOOL 0x80 ;  /* 0x000000800000784c */ /* 0x000fe20000000000 */
[----:B--2---:R-:W-:Y:S02]  /*4140*/  ULEA UR8, UR8, UR4, 0x18 ;  /* 0x0000000408087291 */ /* 0x004fe4000f8ec0ff */
[----:B------:R-:W-:-:S07]  /*4150*/  ULEA UR4, UR30, UR26, 0x3 ;  /* 0x0000001a1e047291 */ /* 0x000fce000f8e18ff */
[----:B------:R2:W-:Y:S02]  /*4160*/  @P0 STS.U8 [UR8+0x1c], R0 ;  /* 0x00001c00ff000988 */ /* 0x0005e40008000008 */
[----:B------:R-:W4:Y:S02]  /*4170*/  SYNCS.PHASECHK.TRANS64.TRYWAIT P0, [UR4], R2 ;  /* 0x00000002ff0075a7 */ /* 0x000f240008001104 */
[----:B--2-4-:R-:W-:Y:S05]  /*4180*/  @!P0 BRA `(.L_x_76) ;  /* 0x0000004000748947 */ /* 0x014fea0003800000 */
.L_x_167:
[----:B------:R-:W-:-:S04]  /*4190*/  UIADD3 UR4, UPT, UPT, UR30, 0x1, URZ ;  /* 0x000000011e047890 */ /* 0x000fc8000fffe0ff */
[----:B------:R-:W-:-:S04]  /*41a0*/  UISETP.NE.AND UP0, UPT, UR4, 0x4, UPT ;  /* 0x000000040400788c */ /* 0x000fc8000bf05270 */
[----:B------:R-:W-:Y:S02]  /*41b0*/  USEL UR6, URZ, 0x1, UP0 ;  /* 0x00000001ff067887 */ /* 0x000fe40008000000 */
[----:B------:R-:W-:-:S04]  /*41c0*/  USEL UR4, UR4, URZ, UP0 ;  /* 0x000000ff04047287 */ /* 0x000fc80008000000 */
[----:B-1----:R-:W-:Y:S01]  /*41d0*/  ULEA UR5, UR4, UR26, 0x3 ;  /* 0x0000001a04057291 */ /* 0x002fe2000f8e18ff */
[----:B--2---:R-:W-:-:S04]  /*41e0*/  LOP3.LUT R2, R11, UR6, RZ, 0x3c, !PT ;  /* 0x000000060b027c12 */ /* 0x004fc8000f8e3cff */
[----:B------:R-:W-:-:S04]  /*41f0*/  SHF.L.U32 R3, R2, 0x1f, RZ ;  /* 0x0000001f02037819 */ /* 0x000fc800000006ff */
[----:B------:R-:W1:Y:S02]  /*4200*/  SYNCS.PHASECHK.TRANS64.TRYWAIT P0, [UR5], R3 ;  /* 0x00000003ff0075a7 */ /* 0x000e640008001105 */
[----:B-1----:R-:W-:Y:S05]  /*4210*/  @!P0 BRA `(.L_x_77) ;  /* 0x0000004000688947 */ /* 0x002fea0003800000 */
.L_x_169:
        /* <DEDUP_REMOVED lines=9> */
.L_x_171:
[----:B------:R-:W-:-:S04]  /*42b0*/  UIADD3 UR4, UPT, UPT, UR4, 0x1, URZ ;  /* 0x0000000104047890 */ /* 0x000fc8000fffe0ff */
[----:B------:R-:W-:-:S04]  /*42c0*/  UISETP.NE.AND UP0, UPT, UR4, 0x4, UPT ;  /* 0x000000040400788c */ /* 0x000fc8000bf05270 */
[----:B------:R-:W-:Y:S02]  /*42d0*/  USEL UR5, URZ, 0x1, UP0 ;  /* 0x00000001ff057887 */ /* 0x000fe40008000000 */
[----:B------:R-:W-:-:S04]  /*42e0*/  USEL UR4, UR4, URZ, UP0 ;  /* 0x000000ff04047287 */ /* 0x000fc80008000000 */
[----:B------:R-:W-:Y:S01]  /*42f0*/  ULEA UR4, UR4, UR26, 0x3 ;  /* 0x0000001a04047291 */ /* 0x000fe2000f8e18ff */
[----:B------:R-:W-:-:S04]  /*4300*/  LOP3.LUT R2, R2, UR5, RZ, 0x3c, !PT ;  /* 0x0000000502027c12 */ /* 0x000fc8000f8e3cff */
[----:B------:R-:W-:-:S04]  /*4310*/  SHF.L.U32 R2, R2, 0x1f, RZ ;  /* 0x0000001f02027819 */ /* 0x000fc800000006ff */
[----:B------:R-:W2:Y:S02]  /*4320*/  SYNCS.PHASECHK.TRANS64.TRYWAIT P0, [UR4], R2 ;  /* 0x00000002ff0075a7 */ /* 0x000ea40008001104 */
[----:B--2---:R-:W-:Y:S05]  /*4330*/  @!P0 BRA `(.L_x_79) ;  /* 0x0000004000508947 */ /* 0x004fea0003800000 */
.L_x_173:
[----:B------:R-:W-:Y:S01]  /*4340*/  NOP ;  /* 0x0000000000007918 */ /* 0x000fe20000000000 */
[----:B-1----:R-:W1:Y:S01]  /*4350*/  LDS R0, [UR8+0x14] ;  /* 0x00001408ff007984 */ /* 0x002e620008000800 */
[----:B------:R-:W-:Y:S01]  /*4360*/  ULOP3.LUT UR4, UR42, 0xffff, URZ, 0xc0, !UPT ;  /* 0x0000ffff2a047892 */ /* 0x000fe2000f8ec0ff */
[----:B------:R-:W-:Y:S01]  /*4370*/  UMOV UR5, 0xffff ;  /* 0x0000ffff00057882 */ /* 0x000fe20000000000 */
[----:B------:R-:W-:Y:S02]  /*4380*/  UMOV UR6, 0x1 ;  /* 0x0000000100067882 */ /* 0x000fe40000000000 */
[----:B------:R-:W-:-:S04]  /*4390*/  USHF.R.U32.HI UR4, URZ, 0x5, UR4 ;  /* 0x00000005ff047899 */ /* 0x000fc80008011604 */
[----:B------:R-:W-:Y:S02]  /*43a0*/  USHF.L.U32 UR5, UR5, UR4, URZ ;  /* 0x0000000405057299 */ /* 0x000fe400080006ff */
[----:B------:R-:W-:-:S04]  /*43b0*/  USHF.L.U32 UR4, UR6, UR4, URZ ;  /* 0x0000000406047299 */ /* 0x000fc800080006ff */
[----:B-1----:R-:W-:-:S04]  /*43c0*/  LOP3.LUT R0, R0, UR5, RZ, 0xc0, !PT ;  /* 0x0000000500007c12 */ /* 0x002fc8000f8ec0ff */
[----:B------:R-:W-:-:S13]  /*43d0*/  ISETP.NE.AND P0, PT, R0, UR5, PT ;  /* 0x0000000500007c0c */ /* 0x000fda000bf05270 */
[----:B------:R-:W-:Y:S05]  /*43e0*/  @P0 BRA `(.L_x_80) ;  /* 0x0000000000580947 */ /* 0x000fea0003800000 */
[----:B------:R-:W1:Y:S02]  /*43f0*/  LDS R0, [UR8+0x18] ;  /* 0x00001808ff007984 */ /* 0x000e640008000800 */
[----:B-1----:R-:W-:-:S04]  /*4400*/  LOP3.LUT R0, R0, UR4, RZ, 0xc0, !PT ;  /* 0x0000000400007c12 */ /* 0x002fc8000f8ec0ff */
[----:B------:R-:W-:-:S13]  /*4410*/  ISETP.NE.AND P0, PT, R0, UR4, PT ;  /* 0x0000000400007c0c */ /* 0x000fda000bf05270 */
[----:B------:R-:W-:Y:S05]  /*4420*/  @P0 BRA `(.L_x_81) ;  /* 0x00000000003c0947 */ /* 0x000fea0003800000 */
[----:B------:R-:W1:Y:S01]  /*4430*/  S2R R2, SR_LANEID ;  /* 0x0000000000027919 */ /* 0x000e620000000000 */
[----:B------:R-:W-:-:S06]  /*4440*/  ULOP3.LUT UR5, URZ, UR5, URZ, 0x33, !UPT ;  /* 0x00000005ff057292 */ /* 0x000fcc000f8e33ff */
[----:B------:R-:W-:-:S04]  /*4450*/  IMAD.U32 R0, RZ, RZ, UR5 ;  /* 0x00000005ff007e24 */ /* 0x000fc8000f8e00ff */
[----:B------:R2:W4:Y:S02]  /*4460*/  REDUX UR7, R0 ;  /* 0x00000000000773c4 */ /* 0x0005240000000000 */
[----:B------:R1:W-:Y:S01]  /*4470*/  UTCATOMSWS.AND URZ, UR5 ;  /* 0x0000000500ff79e3 */ /* 0x0003e20008000000 */
[----:B--2---:R-:W-:Y:S01]  /*4480*/  LOP3.LUT R0, RZ, UR4, RZ, 0x33, !PT ;  /* 0x00000004ff007c12 */ /* 0x004fe2000f8e33ff */
[----:B------:R-:W-:Y:S02]  /*4490*/  VOTEU.ANY UR4, UPT, PT ;  /* 0x0000000000047886 */ /* 0x000fe400038e0100 */
[----:B------:R-:W-:Y:S02]  /*44a0*/  UFLO.U32 UR4, UR4 ;  /* 0x00000004000472bd */ /* 0x000fe400080e0000 */
[----:B------:R-:W2:Y:S04]  /*44b0*/  REDUX UR6, R0 ;  /* 0x00000000000673c4 */ /* 0x000ea80000000000 */
[----:B-1----:R-:W-:-:S02]  /*44c0*/  ISETP.EQ.U32.AND P0, PT, R2, UR4, PT ;  /* 0x0000000402007c0c */ /* 0x002fc4000bf02070 */
[----:B----4-:R-:W-:-:S11]  /*44d0*/  MOV R2, UR7 ;  /* 0x0000000700027c02 */ /* 0x010fd60008000f00 */
[----:B------:R1:W-:Y:S01]  /*44e0*/  @P0 ATOMS.AND RZ, [UR8+0x14], R2 ;  /* 0x00001402ffff098c */ /* 0x0003e2000a800008 */
[----:B--2---:R-:W-:-:S05]  /*44f0*/  IMAD.U32 R0, RZ, RZ, UR6 ;  /* 0x00000006ff007e24 */ /* 0x004fca000f8e00ff */
[----:B------:R1:W-:Y:S01]  /*4500*/  @P0 ATOMS.AND RZ, [UR8+0x18], R0 ;  /* 0x00001800ffff098c */ /* 0x0003e2000a800008 */
[----:B------:R-:W-:Y:S05]  /*4510*/  BRA `(.L_x_82) ;  /* 0x0000000000147947 */ /* 0x000fea0003800000 */
.L_x_81:
[----:B------:R-:W-:Y:S02]  /*4520*/  MOV R2, 0x4540 ;  /* 0x0000454000027802 */ /* 0x000fe40000000f00 */
[----:B---3-5:R-:W-:Y:S05]  /*4530*/  CALL.REL.NOINC `($__internal_0_$__cuda_sm10x_tcgen05_guardrail_trap_col_being_dealloced_not_returned_by_alloc) ;  /* 0x0000004000c47944 */ /* 0x028fea0003c00000 */
[----:B------:R-:W-:Y:S05]  /*4540*/  BRA `(.L_x_82) ;  /* 0x0000000000087947 */ /* 0x000fea0003800000 */
.L_x_80:
[----:B------:R-:W-:Y:S02]  /*4550*/  MOV R2, 0x4570 ;  /* 0x0000457000027802 */ /* 0x000fe40000000f00 */
[----:B---3-5:R-:W-:Y:S05]  /*4560*/  CALL.REL.NOINC `($__internal_2_$__cuda_sm10x_tcgen05_guardrail_trap_unallocated_columns_being_dealloced) ;  /* 0x0000004000d07944 */ /* 0x028fea0003c00000 */
.L_x_82:
[----:B------:R-:W-:Y:S01]  /*4570*/  NOP ;  /* 0x0000000000007918 */ /* 0x000fe20000000000 */
[----:B------:R-:W-:Y:S05]  /*4580*/  EXIT ;  /* 0x000000000000794d */ /* 0x000fea0003800000 */
.L_x_64:
[----:B------:R-:W-:-:S09]  /*4590*/  UISETP.NE.OR UP0, UPT, UR22, 0x3, !UP3 ;  /* 0x000000031600788c */ /* 0x000fd2000df05670 */
[----:B------:R-:W-:Y:S05]  /*45a0*/  BRA.U UP0, `(.L_x_83) ;  /* 0x0000000d00f07547 */ /* 0x000fea000b800000 */
[----:B------:R-:W2:Y:S01]  /*45b0*/  LDCU UR27, c[0x0][0x370] ;  /* 0x00006e00ff1b77ac */ /* 0x000ea20008000800 */
[----:B------:R-:W3:Y:S01]  /*45c0*/  LDC.64 R16, c[0x0][0x348] ;  /* 0x0000d200ff107b82 */ /* 0x000ee20000000a00 */
[----:B------:R-:W-:Y:S02]  /*45d0*/  HFMA2 R13, -RZ, RZ, 0, 0 ;  /* 0x00000000ff0d7431 */ /* 0x000fe400000001ff */
[----:B------:R-:W-:Y:S01]  /*45e0*/  IMAD.MOV.U32 R15, RZ, RZ, 0x1 ;  /* 0x00000001ff0f7424 */ /* 0x000fe200078e00ff */
[----:B------:R-:W2:Y:S01]  /*45f0*/  LDCU.128 UR44, c[0x0][0xb10] ;  /* 0x00016200ff2c77ac */ /* 0x000ea20008000c00 */
[----:B------:R-:W-:Y:S01]  /*4600*/  IMAD.MOV.U32 R14, RZ, RZ, RZ ;  /* 0x000000ffff0e7224 */ /* 0x000fe200078e00ff */
[----:B------:R-:W-:Y:S01]  /*4610*/  MOV R7, 0x2000 ;  /* 0x0000200000077802 */ /* 0x000fe20000000f00 */
[----:B------:R-:W4:Y:S01]  /*4620*/  LDCU UR26, c[0x0][0x374] ;  /* 0x00006e80ff1a77ac */ /* 0x000f220008000800 */
[----:B------:R-:W1:Y:S01]  /*4630*/  LDC.64 R2, c[0x0][0x888] ;  /* 0x00022200ff027b82 */ /* 0x000e620000000a00 */
[----:B------:R-:W4:Y:S01]  /*4640*/  LDCU UR15, c[0x0][0xb0c] ;  /* 0x00016180ff0f77ac */ /* 0x000f220008000800 */
[----:B------:R-:W4:Y:S06]  /*4650*/  LDCU UR31, c[0x0][0xb20] ;  /* 0x00016400ff1f77ac */ /* 0x000f2c0008000800 */
[----:B------:R-:W1:Y:S01]  /*4660*/  LDC.64 R4, c[0x0][0x890] ;  /* 0x00022400ff047b82 */ /* 0x000e620000000a00 */
[----:B------:R-:W3:Y:S01]  /*4670*/  LDCU UR4, c[0x0][0xb30] ;  /* 0x00016600ff0477ac */ /* 0x000ee20008000800 */
[----:B--2---:R-:W-:-:S02]  /*4680*/  UIMAD.WIDE.U32 UR6, UR27, UR44, URZ ;  /* 0x0000002c1b0672a5 */ /* 0x004fc4000f8e00ff */
[----:B----4-:R-:W-:Y:S01]  /*4690*/  UIMAD.WIDE.U32 UR8, UR26, UR47, URZ ;  /* 0x0000002f1a0872a5 */ /* 0x010fe2000f8e00ff */
[----:B------:R-:W-:Y:S01]  /*46a0*/  UMOV UR24, 0x400 ;  /* 0x0000040000187882 */ /* 0x000fe20000000000 */
[----:B------:R-:W-:-:S03]  /*46b0*/  UPLOP3.LUT UP3, UPT, UPT, UPT, UPT, 0x40, 0x4 ;  /* 0x000000000004789c */ /* 0x000fc60003f6e870 */
[----:B------:R-:W-:Y:S01]  /*46c0*/  UMOV UR6, UR7 ;  /* 0x0000000700067c82 */ /* 0x000fe20008000000 */
[----:B------:R-:W-:Y:S01]  /*46d0*/  UISETP.GE.AND UP0, UPT, UR40, 0x1, UPT ;  /* 0x000000012800788c */ /* 0x000fe2000bf06270 */
[----:B------:R-:W-:Y:S01]  /*46e0*/  UMOV UR28, UR9 ;  /* 0x00000009001c7c82 */ /* 0x000fe20008000000 */
[----:B------:R-:W-:Y:S01]  /*46f0*/  UISETP.NE.AND UP4, UPT, UR40, 0x1, UPT ;  /* 0x000000012800788c */ /* 0x000fe2000bf85270 */
[----:B------:R-:W2:Y:S01]  /*4700*/  LDCU.64 UR16, c[0x0][0xb28] ;  /* 0x00016500ff1077ac */ /* 0x000ea20008000a00 */
[----:B------:R-:W-:Y:S02]  /*4710*/  ULEA UR24, UR54, UR24, 0x18 ;  /* 0x0000001836187291 */ /* 0x000fe4000f8ec0ff */
[----:B------:R-:W-:Y:S02]  /*4720*/  UISETP.NE.AND UP6, UPT, UR15, 0x1, UPT ;  /* 0x000000010f00788c */ /* 0x000fe4000bfc5270 */
[----:B------:R-:W-:Y:S02]  /*4730*/  UISETP.NE.AND UP5, UPT, UR46, 0x1, UPT ;  /* 0x000000012e00788c */ /* 0x000fe4000bfa5270 */
[----:B------:R-:W-:-:S02]  /*4740*/  USHF.R.U32.HI UR30, URZ, UR45, UR6 ;  /* 0x0000002dff1e7299 */ /* 0x000fc40008011606 */
[----:B------:R-:W-:Y:S02]  /*4750*/  USHF.R.U32.HI UR28, URZ, UR31, UR28 ;  /* 0x0000001fff1c7299 */ /* 0x000fe4000801161c */
[----:B---3--:R-:W-:Y:S01]  /*4760*/  UISETP.NE.AND UP2, UPT, UR4, 0x1, UPT ;  /* 0x000000010400788c */ /* 0x008fe2000bf45270 */
[----:B------:R-:W-:-:S10]  /*4770*/  UMOV UR12, URZ ;  /* 0x000000ff000c7c82 */ /* 0x000fd40008000000 */
.L_x_92:
[C---:B------:R-:W-:Y:S02]  /*4780*/  LEA R12, R14.reuse, UR24, 0x3 ;  /* 0x000000180e0c7c11 */ /* 0x040fe4000f8e18ff */
[----:B------:R-:W-:Y:S02]  /*4790*/  SHF.L.U32 R0, R13, 0x1f, RZ ;  /* 0x0000001f0d007819 */ /* 0x000fe400000006ff */
[----:B------:R-:W-:Y:S02]  /*47a0*/  LEA R8, R14, UR24, 0x4 ;  /* 0x000000180e087c11 */ /* 0x000fe4000f8e20ff */
[----:B---3--:R-:W3:Y:S02]  /*47b0*/  SYNCS.PHASECHK.TRANS64.TRYWAIT P0, [R12+URZ+0x100], R0 ;  /* 0x000100000c0075a7 */ /* 0x008ee400080011ff */
[----:B---3--:R-:W-:Y:S05]  /*47c0*/  @!P0 BRA `(.L_x_84) ;  /* 0x0000003c00448947 */ /* 0x008fea0003800000 */
.L_x_174:
[----:B------:R-:W4:Y:S01]  /*47d0*/  LDS.128 R8, [R8+0x190] ;  /* 0x0001900008087984 */ /* 0x000f220000000c00 */
[----:B------:R-:W-:Y:S01]  /*47e0*/  UISETP.GE.AND UP0, UPT, UR40, 0x1, UPT ;  /* 0x000000012800788c */ /* 0x000fe2000bf06270 */
[----:B------:R-:W-:Y:S01]  /*47f0*/  @!PT LDS RZ, [RZ] ;  /* 0x00000000fffff984 */ /* 0x000fe20000000800 */
[----:B------:R-:W-:Y:S01]  /*4800*/  @!PT LDS RZ, [RZ] ;  /* 0x00000000fffff984 */ /* 0x000fe20000000800 */
[----:B------:R-:W-:Y:S01]  /*4810*/  @!PT LDS RZ, [RZ] ;  /* 0x00000000fffff984 */ /* 0x000fe20000000800 */
[----:B------:R-:W-:Y:S01]  /*4820*/  @!PT LDS RZ, [RZ] ;  /* 0x00000000fffff984 */ /* 0x000fe20000000800 */
[----:B------:R1:W-:Y:S06]  /*4830*/  MEMBAR.ALL.CTA ;  /* 0x0000000000007992 */ /* 0x0003ec0000008000 */
[----:B-1----:R-:W1:Y:S01]  /*4840*/  FENCE.VIEW.ASYNC.S ;  /* 0x00000000000073c6 */ /* 0x002e620000000000 */
[----:B----4-:R-:W-:Y:S11]  /*4850*/  LOP3.LUT P0, RZ, R10, 0x1, RZ, 0xc0, !PT ;  /* 0x000000010aff7812 */ /* 0x010ff6000780c0ff */
[----:B------:R-:W-:Y:S02]  /*4860*/  @!UPT UIADD3 URZ, UPT, UPT, URZ, URZ, URZ ;  /* 0x000000fffffff290 */ /* 0x000fe4000fffe0ff */
[----:B-1----:R-:W-:Y:S01]  /*4870*/  VOTEU.ANY UP1, P0 ;  /* 0x0000000000ff7886 */ /* 0x002fe20000020100 */
[----:B------:R-:W-:Y:S11]  /*4880*/  PLOP3.LUT P0, PT, PT, PT, UP1, 0x80, 0x8 ;  /* 0x000000000008781c */ /* 0x000ff60003f0f018 */
[----:B------:R-:W-:Y:S02]  /*4890*/  @!UPT UIADD3 URZ, UPT, UPT, URZ, URZ, URZ ;  /* 0x000000fffffff290 */ /* 0x000fe4000fffe0ff */
[----:B---3--:R-:W-:Y:S02]  /*48a0*/  @P0 SHF.R.U32.HI R0, RZ, 0x10, R9 ;  /* 0x00000010ff000819 */ /* 0x008fe40000011609 */
[----:B------:R-:W-:Y:S02]  /*48b0*/  @P0 MOV R6, R8 ;  /* 0x0000000800060202 */ /* 0x000fe40000000f00 */
[----:B------:R-:W-:Y:S01]  /*48c0*/  @P0 R2UR UR4, R0 ;  /* 0x00000000000402ca */ /* 0x000fe200000e0000 */
[----:B------:R-:W-:Y:S01]  /*48d0*/  VIADD R0, R12, 0x110 ;  /* 0x000001100c007836 */ /* 0x000fe20000000000 */
[----:B------:R-:W-:Y:S02]  /*48e0*/  @P0 LOP3.LUT R8, R9, 0xffff, RZ, 0xc0, !PT ;  /* 0x0000ffff09080812 */ /* 0x000fe400078ec0ff */
[----:B------:R-:W-:Y:S02]  /*48f0*/  @P0 R2UR UR6, R6 ;  /* 0x00000000060602ca */ /* 0x000fe400000e0000 */
[----:B------:R-:W-:Y:S02]  /*4900*/  PRMT R0, RZ, 0x654, R0 ;  /* 0x00000654ff007816 */ /* 0x000fe40000000000 */
[----:B------:R-:W-:Y:S02]  /*4910*/  @P0 R2UR UR5, R8 ;  /* 0x00000000080502ca */ /* 0x000fe400000e0000 */
[----:B------:R1:W-:Y:S03]  /*4920*/  SYNCS.ARRIVE.TRANS64.RED.A1T0 RZ, [R0+URZ], RZ ;  /* 0x000000ff00ff79a7 */ /* 0x0003e600081004ff */
[----:B------:R-:W-:Y:S04]  /*4930*/  @UP1 UMOV UR25, UR4 ;  /* 0x0000000400191c82 */ /* 0x000fe80008000000 */
[----:B------:R-:W-:Y:S04]  /*4940*/  @UP1 UMOV UR14, UR6 ;  /* 0x00000006000e1c82 */ /* 0x000fe80008000000 */
[----:B------:R-:W-:Y:S01]  /*4950*/  @UP1 UMOV UR13, UR5 ;  /* 0x00000005000d1c82 */ /* 0x000fe20008000000 */
[----:B------:R-:W-:Y:S05]  /*4960*/  BRA.U !UP0, `(.L_x_85) ;  /* 0x0000000108a47547 */ /* 0x000fea000b800000 */
[----:B------:R-:W-:Y:S02]  /*4970*/  UIMAD.WIDE.U32 UR8, UR13, UR47, URZ ;  /* 0x0000002f0d0872a5 */ /* 0x000fe4000f8e00ff */
[----:B------:R-:W-:Y:S02]  /*4980*/  UIMAD.WIDE.U32 UR10, UR14, UR44, URZ ;  /* 0x0000002c0e0a72a5 */ /* 0x000fe4000f8e00ff */
[----:B------:R-:W-:Y:S02]  /*4990*/  USEL UR4, UR26, UR28, !UP5 ;  /* 0x0000001c1a047287 */ /* 0x000fe4000e800000 */
[----:B------:R-:W-:Y:S02]  /*49a0*/  USEL UR7, UR27, UR30, !UP6 ;  /* 0x0000001e1b077287 */ /* 0x000fe4000f000000 */
[----:B--2---:R-:W-:Y:S02]  /*49b0*/  UIMAD.WIDE.U32 UR18, UR4, UR16, URZ ;  /* 0x00000010041272a5 */ /* 0x004fe4000f8e00ff */
[----:B------:R-:W-:Y:S01]  /*49c0*/  UIMAD.WIDE.U32 UR20, UR7, UR16, URZ ;  /* 0x00000010071472a5 */ /* 0x000fe2000f8e00ff */
[----:B------:R-:W-:Y:S02]  /*49d0*/  UMOV UR5, UR9 ;  /* 0x0000000900057c82 */ /* 0x000fe40008000000 */
[----:B------:R-:W-:Y:S03]  /*49e0*/  USHF.R.U32.HI UR6, URZ, UR31, UR5 ;  /* 0x0000001fff067299 */ /* 0x000fe60008011605 */
[----:B------:R-:W-:Y:S01]  /*49f0*/  UMOV UR5, UR11 ;  /* 0x0000000b00057c82 */ /* 0x000fe20008000000 */
[----:B------:R-:W-:Y:S02]  /*4a00*/  USEL UR6, UR13, UR6, !UP5 ;  /* 0x000000060d067287 */ /* 0x000fe4000e800000 */
[----:B------:R-:W-:Y:S02]  /*4a10*/  USHF.R.U32.HI UR8, URZ, UR45, UR5 ;  /* 0x0000002dff087299 */ /* 0x000fe40008011605 */
[----:B------:R-:W-:Y:S01]  /*4a20*/  UIMAD.WIDE.U32 UR10, UR6, UR16, URZ ;  /* 0x00000010060a72a5 */ /* 0x000fe2000f8e00ff */
[----:B------:R-:W-:Y:S02]  /*4a30*/  UMOV UR5, UR19 ;  /* 0x0000001300057c82 */ /* 0x000fe40008000000 */
[----:B------:R-:W-:Y:S03]  /*4a40*/  @UP4 USHF.R.U32.HI UR4, URZ, UR17, UR5 ;  /* 0x00000011ff044299 */ /* 0x000fe60008011605 */
[----:B------:R-:W-:Y:S01]  /*4a50*/  UMOV UR5, UR21 ;  /* 0x0000001500057c82 */ /* 0x000fe20008000000 */
[----:B------:R-:W-:Y:S02]  /*4a60*/  UIMAD UR4, UR40, UR4, URZ ;  /* 0x00000004280472a4 */ /* 0x000fe4000f8e02ff */
[----:B------:R-:W-:Y:S02]  /*4a70*/  @UP4 USHF.R.U32.HI UR7, URZ, UR17, UR5 ;  /* 0x00000011ff074299 */ /* 0x000fe40008011605 */
[----:B------:R-:W-:Y:S02]  /*4a80*/  USEL UR5, UR14, UR8, !UP6 ;  /* 0x000000080e057287 */ /* 0x000fe4000f000000 */
[----:B------:R-:W-:Y:S02]  /*4a90*/  UIMAD UR8, UR40, UR7, URZ ;  /* 0x00000007280872a4 */ /* 0x000fe4000f8e02ff */
[----:B------:R-:W-:Y:S03]  /*4aa0*/  UISETP.GE.AND UP0, UPT, UR6, UR4, UPT ;  /* 0x000000040600728c */ /* 0x000fe6000bf06270 */
[----:B------:R-:W-:Y:S01]  /*4ab0*/  UMOV UR4, UR11 ;  /* 0x0000000b00047c82 */ /* 0x000fe20008000000 */
[----:B------:R-:W-:Y:S02]  /*4ac0*/  UISETP.GE.OR UP0, UPT, UR5, UR8, UP0 ;  /* 0x000000080500728c */ /* 0x000fe40008706670 */
[----:B------:R-:W-:Y:S02]  /*4ad0*/  USHF.R.U32.HI UR4, URZ, UR17, UR4 ;  /* 0x00000011ff047299 */ /* 0x000fe40008011604 */
[----:B------:R-:W-:Y:S02]  /*4ae0*/  UIMAD.WIDE.U32 UR8, UR5, UR16, URZ ;  /* 0x00000010050872a5 */ /* 0x000fe4000f8e00ff */
[----:B------:R-:W-:Y:S04]  /*4af0*/  USEL UR10, UR6, UR4, !UP4 ;  /* 0x00000004060a7287 */ /* 0x000fe8000e000000 */
[----:B------:R-:W-:Y:S01]  /*4b00*/  UIADD3 UR11, UPT, UPT, -UR10, URZ, URZ ;  /* 0x000000ff0a0b7290 */ /* 0x000fe2000fffe1ff */
[----:B------:R-:W-:Y:S02]  /*4b10*/  @!UP0 UMOV UR4, UR9 ;  /* 0x0000000900048c82 */ /* 0x000fe40008000000 */
[----:B------:R-:W-:Y:S02]  /*4b20*/  @!UP0 USHF.R.U32.HI UR4, URZ, UR17, UR4 ;  /* 0x00000011ff048299 */ /* 0x000fe40008011604 */
[----:B------:R-:W-:Y:S02]  /*4b30*/  UIMAD UR8, UR40, UR11, UR6 ;  /* 0x0000000b280872a4 */ /* 0x000fe4000f8e0206 */
[----:B------:R-:W-:Y:S04]  /*4b40*/  @!UP0 USEL UR4, UR5, UR4, !UP4 ;  /* 0x0000000405048287 */ /* 0x000fe8000e000000 */
[----:B------:R-:W-:Y:S02]  /*4b50*/  @!UP0 UIMAD UR8, UR7, UR8, UR4 ;  /* 0x00000008070882a4 */ /* 0x000fe4000f8e0204 */
[----:B------:R-:W-:Y:S02]  /*4b60*/  @!UP0 UIADD3 UR9, UPT, UPT, UR10, -UR4, URZ ;  /* 0x800000040a098290 */ /* 0x000fe4000fffe0ff */
[----:B------:R-:W-:Y:S02]  /*4b70*/  UIADD3 UR4, UPT, UPT, -UR5, URZ, URZ ;  /* 0x000000ff05047290 */ /* 0x000fe4000fffe1ff */
[----:B------:R-:W-:Y:S02]  /*4b80*/  UIADD3 UR7, UPT, UPT, -UR6, URZ, URZ ;  /* 0x000000ff06077290 */ /* 0x000fe4000fffe1ff */
[----:B------:R-:W-:Y:S02]  /*4b90*/  @!UP0 UIMAD UR6, UR9, UR40, UR5 ;  /* 0x00000028090682a4 */ /* 0x000fe4000f8e0205 */
[----:B------:R-:W-:Y:S02]  /*4ba0*/  UIMAD UR14, UR15, UR4, UR14 ;  /* 0x000000040f0e72a4 */ /* 0x000fe4000f8e020e */
[----:B------:R-:W-:Y:S01]  /*4bb0*/  UIMAD UR13, UR46, UR7, UR13 ;  /* 0x000000072e0d72a4 */ /* 0x000fe2000f8e020d */
[----:B------:R-:W-:Y:S02]  /*4bc0*/  @!UP0 UMOV UR5, UR8 ;  /* 0x0000000800058c82 */ /* 0x000fe40008000000 */
[----:B------:R-:W-:Y:S02]  /*4bd0*/  UIMAD UR14, UR5, UR15, UR14 ;  /* 0x0000000f050e72a4 */ /* 0x000fe4000f8e020e */
[----:B------:R-:W-:Y:S11]  /*4be0*/  UIMAD UR13, UR6, UR46, UR13 ;  /* 0x0000002e060d72a4 */ /* 0x000ff6000f8e020d */
[----:B------:R-:W-:Y:S01]  /*4bf0*/  @!UPT UIADD3 URZ, UPT, UPT, URZ, URZ, URZ ;  /* 0x000000fffffff290 */ /* 0x000fe2000fffe0ff */
.L_x_85:
[----:B------:R-:W3:Y:S01]  /*4c00*/  @!UP2 LDCU.128 UR20, c[0x0][0xb10] ;  /* 0x00016200ff14a7ac */ /* 0x000ee20008000c00 */
[C---:B------:R-:W-:Y:S02]  /*4c10*/  ISETP.NE.U32.AND P1, PT, R4.reuse, RZ, PT ;  /* 0x000000ff0400720c */ /* 0x040fe40003f25070 */
[----:B------:R-:W-:Y:S02]  /*4c20*/  ISETP.NE.U32.AND P0, PT, R4, RZ, PT ;  /* 0x000000ff0400720c */ /* 0x000fe40003f05070 */
[C---:B------:R-:W-:Y:S02]  /*4c30*/  ISETP.NE.AND.EX P1, PT, R5.reuse, RZ, PT, P1 ;  /* 0x000000ff0500720c */ /* 0x040fe40003f25310 */
[----:B------:R-:W-:Y:S01]  /*4c40*/  ISETP.NE.AND.EX P0, PT, R5, RZ, PT, P0 ;  /* 0x000000ff0500720c */ /* 0x000fe20003f05300 */
[----:B------:R-:W4:Y:S01]  /*4c50*/  @!UP2 LDCU UR5, c[0x0][0xb0c] ;  /* 0x00016180ff05a7ac */ /* 0x000f220008000800 */
[----:B------:R-:W-:Y:S02]  /*4c60*/  USHF.L.U32 UR11, UR29, 0x6, URZ ;  /* 0x000000061d0b7899 */ /* 0x000fe400080006ff */
[----:B------:R-:W-:Y:S02]  /*4c70*/  USHF.L.U32 UR10, UR32, 0x6, URZ ;  /* 0x00000006200a7899 */ /* 0x000fe400080006ff */
[----:B---3--:R-:W-:Y:S07]  /*4c80*/  UIMAD.WIDE.U32 UR6, UR14, UR20, URZ ;  /* 0x000000140e0672a5 */ /* 0x008fee000f8e00ff */
[----:B------:R-:W-:Y:S01]  /*4c90*/  @!UP2 UMOV UR4, UR7 ;  /* 0x000000070004ac82 */ /* 0x000fe20008000000 */
[----:B----4-:R-:W-:Y:S02]  /*4ca0*/  @!UP2 UISETP.NE.AND UP0, UPT, UR5, 0x1, UPT ;  /* 0x000000010500a88c */ /* 0x010fe4000bf05270 */
[----:B------:R-:W-:Y:S02]  /*4cb0*/  @!UP2 USHF.R.U32.HI UR4, URZ, UR21, UR4 ;  /* 0x00000015ff04a299 */ /* 0x000fe40008011604 */
[----:B------:R-:W-:Y:S02]  /*4cc0*/  UIMAD.WIDE.U32 UR6, UR13, UR23, URZ ;  /* 0x000000170d0672a5 */ /* 0x000fe4000f8e00ff */
[----:B------:R-:W-:Y:S02]  /*4cd0*/  @!UP2 USEL UR8, UR14, UR4, !UP0 ;  /* 0x000000040e08a287 */ /* 0x000fe4000c000000 */
[----:B------:R-:W-:Y:S03]  /*4ce0*/  @!UP2 UISETP.NE.AND UP0, UPT, UR22, 0x1, UPT ;  /* 0x000000011600a88c */ /* 0x000fe6000bf05270 */
[----:B------:R-:W-:Y:S02]  /*4cf0*/  @!UP2 UMOV UR6, UR7 ;  /* 0x000000070006ac82 */ /* 0x000fe40008000000 */
[----:B------:R-:W3:Y:S02]  /*4d00*/  @!UP2 LDCU UR4, c[0x0][0xb20] ;  /* 0x00016400ff04a7ac */ /* 0x000ee40008000800 */
[----:B---3--:R-:W-:Y:S04]  /*4d10*/  @!UP2 USHF.R.U32.HI UR6, URZ, UR4, UR6 ;  /* 0x00000004ff06a299 */ /* 0x008fe80008011606 */
[----:B------:R-:W-:Y:S04]  /*4d20*/  @!UP2 USEL UR6, UR13, UR6, !UP0 ;  /* 0x000000060d06a287 */ /* 0x000fe8000c000000 */
[----:B------:R-:W-:Y:S02]  /*4d30*/  @!UP2 UIADD3 UR4, UPT, UPT, -UR8, UR6, URZ ;  /* 0x000000060804a290 */ /* 0x000fe4000fffe1ff */
[----:B------:R-:W-:Y:S02]  /*4d40*/  @!UP2 UIADD3 UR6, UPT, UPT, UR8, -UR6, URZ ;  /* 0x800000060806a290 */ /* 0x000fe4000fffe0ff */
[----:B------:R-:W-:Y:S02]  /*4d50*/  @!UP2 UIMAD UR14, UR4, UR5, UR14 ;  /* 0x00000005040ea2a4 */ /* 0x000fe4000f8e020e */
[----:B------:R-:W-:Y:S01]  /*4d60*/  @!UP2 UIMAD UR13, UR6, UR22, UR13 ;  /* 0x00000016060da2a4 */ /* 0x000fe2000f8e020d */
[----:B------:R-:W-:Y:S11]  /*4d70*/  BRA.U UP3, `(.L_x_86) ;  /* 0x0000000103107547 */ /* 0x000ff6000b800000 */
[----:B------:R-:W-:Y:S04]  /*4d80*/  MOV R6, UR33 ;  /* 0x0000002100067c02 */ /* 0x000fe80008000f00 */
[----:B------:R-:W-:Y:S04]  /*4d90*/  SHF.L.U32 R6, R6, 0x1f, RZ ;  /* 0x0000001f06067819 */ /* 0x000fe800000006ff */
[----:B------:R-:W3:Y:S02]  /*4da0*/  SYNCS.PHASECHK.TRANS64.TRYWAIT P2, [UR24+0xf8], R6 ;  /* 0x0000f806ff0075a7 */ /* 0x000ee40008041118 */
[----:B---3--:R-:W-:Y:S05]  /*4db0*/  @!P2 BRA `(.L_x_87) ;  /* 0x0000003400dca947 */ /* 0x008fea0003800000 */
.L_x_86:
[----:B------:R-:W-:Y:S05]  /*4dc0*/  @!P1 BRA `(.L_x_88) ;  /* 0x0000000000309947 */ /* 0x000fea0003800000 */
[----:B------:R-:W-:Y:S01]  /*4dd0*/  ISETP.NE.U32.AND P1, PT, R2, RZ, PT ;  /* 0x000000ff0200720c */ /* 0x000fe20003f25070 */
[----:B------:R-:W3:Y:S01]  /*4de0*/  LDCU.64 UR4, c[0x0][0x358] ;  /* 0x00006b00ff0477ac */ /* 0x000ee20008000a00 */
[----:B------:R-:W-:Y:S02]  /*4df0*/  IMAD.MOV.U32 R52, RZ, RZ, 0x1 ;  /* 0x00000001ff347424 */ /* 0x000fe400078e00ff */
[----:B------:R-:W-:Y:S11]  /*4e00*/  ISETP.NE.AND.EX P1, PT, R3, RZ, PT, P1 ;  /* 0x000000ff0300720c */ /* 0x000ff60003f25310 */
[----:B------:R-:W-:Y:S02]  /*4e10*/  @!UPT UIADD3 URZ, UPT, UPT, URZ, URZ, URZ ;  /* 0x000000fffffff290 */ /* 0x000fe4000fffe0ff */
[----:B------:R-:W4:Y:S01]  /*4e20*/  @P1 LDC.64 R8, c[0x0][0x888] ;  /* 0x00022200ff081b82 */ /* 0x000f220000000a00 */
[----:B-1----:R-:W-:Y:S04]  /*4e30*/  @P1 IMAD R0, R4, UR36, RZ ;  /* 0x0000002404001c24 */ /* 0x002fe8000f8e02ff */
[----:B----4-:R-:W-:Y:S04]  /*4e40*/  @P1 IMAD.WIDE R8, R0, 0x4, R8 ;  /* 0x0000000400081825 */ /* 0x010fe800078e0208 */
[----:B------:R-:W-:Y:S01]  /*4e50*/  HFMA2 R0, -RZ, RZ, 0, 5.9604644775390625e-08 ;  /* 0x00000001ff007431 */ /* 0x000fe200000001ff */
[----:B---3-5:R3:W5:Y:S04]  /*4e60*/  @P1 LDG.E R26, desc[UR4][R8.64] ;  /* 0x00000004081a1981 */ /* 0x028768000c1e1900 */
[----:B------:R-:W-:Y:S01]  /*4e70*/  @!P1 PRMT R52, R0, 0x7610, R52 ;  /* 0x0000761000349816 */ /* 0x000fe20000000034 */
[----:B---3--:R-:W4:Y:S06]  /*4e80*/  @!P1 LDC R26, c[0x0][0x880] ;  /* 0x00022000ff1a9b82 */ /* 0x008f2c0000000800 */
.L_x_88:
[----:B----45:R-:W-:Y:S01]  /*4e90*/  @!P0 FSETP.EQ.AND P1, PT, R26, RZ, PT ;  /* 0x000000ff1a00820b */ /* 0x030fe20003f22000 */
[----:B------:R-:W-:Y:S01]  /*4ea0*/  @!UPT UIADD3 URZ, UPT, UPT, URZ, URZ, URZ ;  /* 0x000000fffffff290 */ /* 0x000fe2000fffe0ff */
[----:B------:R-:W-:Y:S11]  /*4eb0*/  @!P0 BRA `(.L_x_89) ;  /* 0x0000000000188947 */ /* 0x000ff60003800000 */
[----:B------:R-:W-:Y:S02]  /*4ec0*/  LOP3.LUT P0, RZ, R52, 0xff, RZ, 0xc0, !PT ;  /* 0x000000ff34ff7812 */ /* 0x000fe4000780c0ff */
[----:B------:R-:W-:Y:S04]  /*4ed0*/  ISETP.NE.U32.AND P1, PT, R2, RZ, PT ;  /* 0x000000ff0200720c */ /* 0x000fe80003f25070 */
[----:B------:R-:W-:Y:S04]  /*4ee0*/  ISETP.NE.AND.EX P1, PT, R3, RZ, PT, P1 ;  /* 0x000000ff0300720c */ /* 0x000fe80003f25310 */
[----:B------:R-:W-:Y:S03]  /*4ef0*/  PLOP3.LUT P1, PT, P1, PT, PT, 0x8, 0x80 ;  /* 0x000000000080781c */ /* 0x000fe60000f2e170 */
[----:B------:R-:W-:Y:S11]  /*4f00*/  @P0 FSETP.EQ.AND P1, PT, R26, RZ, PT ;  /* 0x000000ff1a00020b */ /* 0x000ff60003f22000 */
[----:B------:R-:W-:Y:S02]  /*4f10*/  @!UPT UIADD3 URZ, UPT, UPT, URZ, URZ, URZ ;  /* 0x000000fffffff290 */ /* 0x000fe4000fffe0ff */
.L_x_89:
[----:B------:R-:W-:Y:S01]  /*4f20*/  ULEA UR4, UR12, UR24, 0x3 ;  /* 0x000000180c047291 */ /* 0x000fe2000f8e18ff */
[----:B------:R-:W-:Y:S02]  /*4f30*/  SHF.L.U32 R9, R15, 0x1f, RZ ;  /* 0x0000001f0f097819 */ /* 0x000fe400000006ff */
[----:B------:R-:W-:Y:S04]  /*4f40*/  ELECT P0, URZ, PT ;  /* 0x0000000000ff782f */ /* 0x000fe80003800000 */
[----:B------:R-:W-:Y:S02]  /*4f50*/  PLOP3.LUT P1, PT, P1, P0, PT, 0xf2, 0x2f ;  /* 0x00000000002f781c */ /* 0x000fe40000f21e72 */
[----:B------:R-:W3:Y:S11]  /*4f60*/  SYNCS.PHASECHK.TRANS64.TRYWAIT P2, [UR4+0xd8], R9 ;  /* 0x0000d809ff0075a7 */ /* 0x000ef60008041104 */
[----:B------:R-:W-:Y:S05]  /*4f70*/  @!P1 IADD3 R8, P0, PT, R16, 0x580, RZ ;  /* 0x0000058010089810 */ /* 0x000fea0007f1e0ff */
[----:B-1----:R-:W-:Y:S01]  /*4f80*/  @!P1 IMAD.X R6, RZ, RZ, R17, P0 ;  /* 0x000000ffff069224 */ /* 0x002fe200000e0611 */
[----:B---3--:R-:W-:Y:S07]  /*4f90*/  @!P2 BRA `(.L_x_90) ;  /* 0x00000034007ca947 */ /* 0x008fee0003800000 */
.L_x_177:
[----:B------:R-:W-:Y:S01]  /*4fa0*/  @!P1 R2UR UR7, R6 ;  /* 0x00000000060792ca */ /* 0x000fe200000e0000 */
[----:B------:R-:W-:Y:S01]  /*4fb0*/  UIADD3 UR5, UPT, UPT, UR12, 0x1, URZ ;  /* 0x000000010c057890 */ /* 0x000fe2000fffe0ff */
[----:B------:R-:W-:Y:S01]  /*4fc0*/  @!P1 R2UR UR6, R8 ;  /* 0x00000000080692ca */ /* 0x000fe200000e0000 */
[----:B------:R-:W-:Y:S01]  /*4fd0*/  UIADD3 UR9, UPT, UPT, UR4, 0xc0, URZ ;  /* 0x000000c004097890 */ /* 0x000fe2000fffe0ff */
[----:B------:R-:W-:Y:S01]  /*4fe0*/  @!P1 IMAD.MOV.U32 R6, RZ, RZ, 0x2000 ;  /* 0x00002000ff069424 */ /* 0x000fe200078e00ff */
[----:B------:R-:W-:Y:S01]  /*4ff0*/  UISETP.NE.AND UP0, UPT, UR5, 0x3, UPT ;  /* 0x000000030500788c */ /* 0x000fe2000bf05270 */
[----:B------:R-:W-:Y:S01]  /*5000*/  VIADD R14, R14, 0x1 ;  /* 0x000000010e0e7836 */ /* 0x000fe20000000000 */
[----:B------:R-:W-:Y:S01]  /*5010*/  UMOV UR22, 0x0 ;  /* 0x0000000000167882 */ /* 0x000fe20000000000 */
[----:B------:R-:W-:Y:S01]  /*5020*/  UMOV UR23, 0x10000000 ;  /* 0x1000000000177882 */ /* 0x000fe20000000000 */
[----:B------:R-:W-:Y:S04]  /*5030*/  UPRMT UR20, UR54, 0x654, UR9 ;  /* 0x0000065436147896 */ /* 0x000fe80008000009 */
[----:B-1----:R-:W-:Y:S01]  /*5040*/  IMAD.U32 R9, RZ, RZ, UR7 ;  /* 0x00000007ff097e24 */ /* 0x002fe2000f8e00ff */
[----:B------:R-:W-:Y:S01]  /*5050*/  USEL UR7, URZ, 0x1, UP0 ;  /* 0x00000001ff077887 */ /* 0x000fe20008000000 */
[----:B------:R-:W-:Y:S01]  /*5060*/  IMAD.U32 R8, RZ, RZ, UR6 ;  /* 0x00000006ff087e24 */ /* 0x000fe2000f8e00ff */
[----:B------:R-:W-:Y:S02]  /*5070*/  USEL UR6, UR5, URZ, UP0 ;  /* 0x000000ff05067287 */ /* 0x000fe40008000000 */
[----:B------:R-:W-:Y:S01]  /*5080*/  VOTEU.ALL UP0, P1 ;  /* 0x0000000000ff7886 */ /* 0x000fe20000800000 */
[----:B------:R-:W-:Y:S02]  /*5090*/  @!P1 R2UR UR19, R9 ;  /* 0x00000000091392ca */ /* 0x000fe400000e0000 */
[----:B------:R-:W-:Y:S02]  /*50a0*/  @!P1 R2UR UR18, R8 ;  /* 0x00000000081292ca */ /* 0x000fe400000e0000 */
[----:B------:R-:W-:Y:S01]  /*50b0*/  @!UP0 ULEA UR5, UR12, UR24, 0xd ;  /* 0x000000180c058291 */ /* 0x000fe2000f8e68ff */
[----:B------:R-:W-:Y:S02]  /*50c0*/  LOP3.LUT R15, R15, UR7, RZ, 0x3c, !PT ;  /* 0x000000070f0f7c12 */ /* 0x000fe4000f8e3cff */
[----:B------:R-:W-:Y:S01]  /*50d0*/  UMOV UR12, UR36 ;  /* 0x00000024000c7c82 */ /* 0x000fe20008000000 */
[----:B------:R-:W-:Y:S01]  /*50e0*/  @!UP0 UIADD3 UR8, UPT, UPT, UR5, 0x400, URZ ;  /* 0x0000040005088890 */ /* 0x000fe2000fffe0ff */
[----:B------:R-:W-:Y:S01]  /*50f0*/  SHF.L.U32 R0, R15, 0x1f, RZ ;  /* 0x0000001f0f007819 */ /* 0x000fe200000006ff */
[----:B------:R-:W-:Y:S01]  /*5100*/  VOTEU.ALL UP0, P1 ;  /* 0x0000000000ff7886 */ /* 0x000fe20000800000 */
[----:B------:R-:W-:Y:S06]  /*5110*/  ULEA UR5, UR6, UR24, 0x3 ;  /* 0x0000001806057291 */ /* 0x000fec000f8e18ff */
[----:B------:R1:W-:Y:S01]  /*5120*/  @!UP0 UTMALDG.3D [UR8], [UR18], desc[UR22] ;  /* 0x00001608120085b4 */ /* 0x0003e20008011000 */
[----:B------:R1:W-:Y:S01]  /*5130*/  @!P1 SYNCS.ARRIVE.TRANS64.RED.A0TR RZ, [UR4+0xc0], R6 ;  /* 0x0000c006ffff99a7 */ /* 0x0003e20008300404 */
[----:B------:R-:W-:Y:S01]  /*5140*/  SYNCS.ARRIVE.TRANS64.RED.A1T0 RZ, [UR20], RZ ;  /* 0x000000ffffff79a7 */ /* 0x000fe20008100414 */
[----:B------:R-:W3:Y:S02]  /*5150*/  SYNCS.PHASECHK.TRANS64.TRYWAIT P0, [UR5+0xd8], R0 ;  /* 0x0000d800ff0075a7 */ /* 0x000ee40008001105 */
[----:B-1-3--:R-:W-:Y:S05]  /*5160*/  @!P0 BRA `(.L_x_91) ;  /* 0x0000003400208947 */ /* 0x00afea0003800000 */
.L_x_179:
[----:B------:R-:W-:Y:S01]  /*5170*/  UIADD3 UR9, UPT, UPT, UR5, 0xc0, URZ ;  /* 0x000000c005097890 */ /* 0x000fe2000fffe0ff */
[----:B-1----:R-:W-:Y:S01]  /*5180*/  @!P1 IADD3 R6, P0, PT, R16, 0x580, RZ ;  /* 0x0000058010069810 */ /* 0x002fe20007f1e0ff */
[----:B------:R-:W-:Y:S01]  /*5190*/  UPLOP3.LUT UP3, UPT, UPT, UPT, UPT, 0x80, 0x8 ;  /* 0x000000000008789c */ /* 0x000fe20003f6f070 */
[----:B------:R-:W-:Y:S01]  /*51a0*/  R2UR UR23, R54 ;  /* 0x00000000361772ca */ /* 0x000fe200000e0000 */
[----:B------:R-:W-:Y:S01]  /*51b0*/  UMOV UR20, 0x0 ;  /* 0x0000000000147882 */ /* 0x000fe20000000000 */
[----:B------:R-:W-:Y:S01]  /*51c0*/  @!P1 R2UR UR7, R6 ;  /* 0x00000000060792ca */ /* 0x000fe200000e0000 */
[----:B------:R-:W-:Y:S01]  /*51d0*/  @!P1 IMAD.X R0, RZ, RZ, R17, P0 ;  /* 0x000000ffff009224 */ /* 0x000fe200000e0611 */
[----:B------:R-:W-:Y:S01]  /*51e0*/  UMOV UR21, 0x10000000 ;  /* 0x1000000000157882 */ /* 0x000fe20000000000 */
[----:B------:R-:W-:Y:S01]  /*51f0*/  UMOV UR12, UR36 ;  /* 0x00000024000c7c82 */ /* 0x000fe20008000000 */
[----:B------:R-:W-:Y:S01]  /*5200*/  VOTEU.ALL UP0, P1 ;  /* 0x0000000000ff7886 */ /* 0x000fe20000800000 */
[----:B------:R-:W-:Y:S01]  /*5210*/  R2UR UR22, R55 ;  /* 0x00000000371672ca */ /* 0x000fe200000e0000 */
[----:B------:R-:W-:Y:S01]  /*5220*/  UMOV UR36, UR25 ;  /* 0x0000001900247c82 */ /* 0x000fe20008000000 */
[----:B------:R-:W-:Y:S02]  /*5230*/  @!P1 R2UR UR4, R0 ;  /* 0x00000000000492ca */ /* 0x000fe400000e0000 */
[----:B------:R-:W-:Y:S01]  /*5240*/  @!UP0 UIADD3 UR10, UPT, UPT, UR10, 0x20, URZ ;  /* 0x000000200a0a8890 */ /* 0x000fe2000fffe0ff */
[C---:B------:R-:W-:Y:S01]  /*5250*/  ISETP.NE.AND P0, PT, R14.reuse, 0x2, PT ;  /* 0x000000020e00780c */ /* 0x040fe20003f05270 */
[----:B------:R-:W-:Y:S02]  /*5260*/  UIADD3 UR32, UPT, UPT, UR13, UR23, URZ ;  /* 0x000000170d207290 */ /* 0x000fe4000fffe0ff */
[----:B------:R-:W-:Y:S01]  /*5270*/  IMAD.U32 R8, RZ, RZ, UR7 ;  /* 0x00000007ff087e24 */ /* 0x000fe2000f8e00ff */
[----:B------:R-:W-:Y:S02]  /*5280*/  SEL R0, RZ, 0x1, P0 ;  /* 0x00000001ff007807 */ /* 0x000fe40000000000 */
[----:B------:R-:W-:Y:S02]  /*5290*/  SEL R14, R14, RZ, P0 ;  /* 0x000000ff0e0e7207 */ /* 0x000fe40000000000 */
[----:B------:R-:W-:Y:S01]  /*52a0*/  @!P1 R2UR UR18, R8 ;  /* 0x00000000081292ca */ /* 0x000fe200000e0000 */
[----:B------:R-:W-:Y:S01]  /*52b0*/  UIADD3 UR29, UPT, UPT, UR14, UR22, URZ ;  /* 0x000000160e1d7290 */ /* 0x000fe2000fffe0ff */
[----:B------:R-:W-:Y:S01]  /*52c0*/  IMAD.U32 R9, RZ, RZ, UR4 ;  /* 0x00000004ff097e24 */ /* 0x000fe2000f8e00ff */
[----:B------:R-:W-:Y:S01]  /*52d0*/  @!UP0 ULEA UR4, UR6, UR24, 0xd ;  /* 0x0000001806048291 */ /* 0x000fe2000f8e68ff */
[----:B------:R-:W-:Y:S03]  /*52e0*/  LOP3.LUT R13, R13, R0, RZ, 0x3c, !PT ;  /* 0x000000000d0d7212 */ /* 0x000fe600078e3cff */
[----:B------:R-:W-:Y:S01]  /*52f0*/  @!P1 R2UR UR19, R9 ;  /* 0x00000000091392ca */ /* 0x000fe200000e0000 */
[----:B------:R-:W-:Y:S01]  /*5300*/  @!UP0 UIADD3 UR8, UPT, UPT, UR4, 0x400, URZ ;  /* 0x0000040004088890 */ /* 0x000fe2000fffe0ff */
[----:B------:R-:W-:Y:S01]  /*5310*/  VOTEU.ALL UP0, P1 ;  /* 0x0000000000ff7886 */ /* 0x000fe20000800000 */
[----:B------:R-:W-:Y:S10]  /*5320*/  UPRMT UR4, UR54, 0x654, UR9 ;  /* 0x0000065436047896 */ /* 0x000ff40008000009 */
[----:B------:R1:W-:Y:S01]  /*5330*/  @!UP0 UTMALDG.3D [UR8], [UR18], desc[UR20] ;  /* 0x00001408120085b4 */ /* 0x0003e20008011000 */
[----:B------:R3:W-:Y:S01]  /*5340*/  @!P1 SYNCS.ARRIVE.TRANS64.RED.A0TR RZ, [UR5+0xc0], R7 ;  /* 0x0000c007ffff99a7 */ /* 0x0007e20008300405 */
[----:B------:R-:W-:Y:S01]  /*5350*/  SYNCS.ARRIVE.TRANS64.RED.A1T0 RZ, [UR4], RZ ;  /* 0x000000ffffff79a7 */ /* 0x000fe20008100404 */
[----:B------:R-:W-:Y:S04]  /*5360*/  UIADD3 UR4, UPT, UPT, UR6, 0x1, URZ ;  /* 0x0000000106047890 */ /* 0x000fe8000fffe0ff */
[----:B------:R-:W-:Y:S04]  /*5370*/  UISETP.NE.AND UP0, UPT, UR4, 0x3, UPT ;  /* 0x000000030400788c */ /* 0x000fe8000bf05270 */
[----:B------:R-:W-:Y:S06]  /*5380*/  USEL UR5, URZ, 0x1, UP0 ;  /* 0x00000001ff057887 */ /* 0x000fec0008000000 */
[----:B------:R-:W-:Y:S01]  /*5390*/  LOP3.LUT R15, R15, UR5, RZ, 0x3c, !PT ;  /* 0x000000050f0f7c12 */ /* 0x000fe2000f8e3cff */
[----:B-1----:R-:W-:Y:S01]  /*53a0*/  USEL UR12, UR4, URZ, UP0 ;  /* 0x000000ff040c7287 */ /* 0x002fe20008000000 */
[----:B------:R-:W-:Y:S11]  /*53b0*/  BRA.U UP1, `(.L_x_92) ;  /* 0xfffffff101f07547 */ /* 0x000ff6000b83ffff */
[----:B------:R-:W-:Y:S01]  /*53c0*/  UIADD3 UR24, UPT, UPT, UR24, 0xd8, URZ ;  /* 0x000000d818187890 */ /* 0x000fe2000fffe0ff */
[----:B------:R-:W-:-:S03]  /*53d0*/  SHF.L.U32 R2, R15, 0x1f, RZ ;  /* 0x0000001f0f027819 */ /* 0x000fc600000006ff */
[----:B------:R-:W-:-:S09]  /*53e0*/  ULEA UR4, UR12, UR24, 0x3 ;  /* 0x000000180c047291 */ /* 0x000fd2000f8e18ff */
[----:B------:R-:W1:Y:S02]  /*53f0*/  SYNCS.PHASECHK.TRANS64.TRYWAIT P0, [UR4], R2 ;  /* 0x00000002ff0075a7 */ /* 0x000e640008001104 */
[----:B-1----:R-:W-:Y:S05]  /*5400*/  @!P0 BRA `(.L_x_93) ;  /* 0x0000003000908947 */ /* 0x002fea0003800000 */
.L_x_181:
        /* <DEDUP_REMOVED lines=9> */
.L_x_183:
[----:B------:R-:W-:-:S04]  /*54a0*/  UIADD3 UR4, UPT, UPT, UR4, 0x1, URZ ;  /* 0x0000000104047890 */ /* 0x000fc8000fffe0ff */
[----:B------:R-:W-:-:S04]  /*54b0*/  UISETP.NE.AND UP0, UPT, UR4, 0x3, UPT ;  /* 0x000000030400788c */ /* 0x000fc8000bf05270 */
[----:B------:R-:W-:Y:S02]  /*54c0*/  USEL UR5, URZ, 0x1, UP0 ;  /* 0x00000001ff057887 */ /* 0x000fe40008000000 */
[----:B------:R-:W-:-:S04]  /*54d0*/  USEL UR4, UR4, URZ, UP0 ;  /* 0x000000ff04047287 */ /* 0x000fc80008000000 */
[----:B------:R-:W-:Y:S01]  /*54e0*/  ULEA UR4, UR4, UR24, 0x3 ;  /* 0x0000001804047291 */ /* 0x000fe2000f8e18ff */
[----:B-1----:R-:W-:-:S04]  /*54f0*/  LOP3.LUT R2, R15, UR5, RZ, 0x3c, !PT ;  /* 0x000000050f027c12 */ /* 0x002fc8000f8e3cff */
[----:B------:R-:W-:Y:S01]  /*5500*/  SHF.L.U32 R2, R2, 0x1f, RZ ;  /* 0x0000001f02027819 */ /* 0x000fe200000006ff */
[----:B------:R-:W-:-:S07]  /*5510*/  IMAD.U32 R0, RZ, RZ, UR4 ;  /* 0x00000004ff007e24 */ /* 0x000fce000f8e00ff */
.L_x_95:
[----:B-1----:R1:W4:Y:S02]  /*5520*/  SYNCS.PHASECHK.TRANS64.TRYWAIT P0, [R0+URZ], R2 ;  /* 0x00000002000075a7 */ /* 0x00232400080011ff */
[----:B----4-:R-:W-:Y:S05]  /*5530*/  @!P0 NANOSLEEP.SYNCS 0x989680 ;  /* 0x009896800000895d */ /* 0x010fea0003900000 */
[----:B------:R-:W4:Y:S02]  /*5540*/  @!P0 SYNCS.PHASECHK.TRANS64 P0, [R0+URZ], R2 ;  /* 0x00000002000085a7 */ /* 0x000f2400080010ff */
[----:B--2-4-:R-:W-:Y:S05]  /*5550*/  @P0 EXIT ;  /* 0x000000000000094d */ /* 0x014fea0003800000 */
[----:B------:R-:W-:Y:S05]  /*5560*/  BRA `(.L_x_95) ;  /* 0xfffffffc00ec7947 */ /* 0x000fea000383ffff */
.L_x_83:
[----:B------:R-:W-:-:S06]  /*5570*/  UISETP.GE.AND UP0, UPT, UR22, 0x4, UPT ;  /* 0x000000041600788c */ /* 0x000fcc000bf06270 */
[----:B------:R-:W-:-:S13]  /*5580*/  PLOP3.LUT P0, PT, PT, PT, UP0, 0x80, 0x8 ;  /* 0x000000000008781c */ /* 0x000fda0003f0f008 */
[----:B-1----:R-:W-:Y:S05]  /*5590*/  @!P0 EXIT ;  /* 0x000000000000894d */ /* 0x002fea0003800000 */
[----:B------:R-:W-:Y:S01]  /*55a0*/  BAR.SYNC.DEFER_BLOCKING 0x6, 0xa0 ;  /* 0x0182800000007b1d */ /* 0x000fe20000010000 */
[C---:B------:R-:W-:Y:S01]  /*55b0*/  IMAD.SHL.U32 R4, R63.reuse, 0x20, RZ ;  /* 0x000000203f047824 */ /* 0x040fe200078e00ff */
[C---:B------:R-:W-:Y:S01]  /*55c0*/  R2P PR, R63.reuse, 0x6 ;  /* 0x000000063f007804 */ /* 0x040fe20000000000 */
[C---:B------:R-:W-:Y:S01]  /*55d0*/  IMAD.SHL.U32 R2, R63.reuse, 0x4, RZ ;  /* 0x000000043f027824 */ /* 0x040fe200078e00ff */
[----:B------:R-:W-:Y:S01]  /*55e0*/  CS2R R58, SRZ ;  /* 0x00000000003a7805 */ /* 0x000fe2000001ff00 */
[C---:B------:R-:W-:Y:S01]  /*55f0*/  IMAD.U32 R23, R63.reuse, 0x10000, RZ ;  /* 0x000100003f177824 */ /* 0x040fe200078e00ff */
[----:B------:R-:W-:Y:S01]  /*5600*/  UMOV UR44, 0x400 ;  /* 0x00000400002c7882 */ /* 0x000fe20000000000 */
[----:B------:R-:W1:Y:S01]  /*5610*/  LDCU.64 UR4, c[0x0][0x890] ;  /* 0x00011200ff0477ac */ /* 0x000e620008000a00 */
[----:B------:R-:W2:Y:S01]  /*5620*/  LDC.64 R50, c[0x0][0x8b0] ;  /* 0x00022c00ff327b82 */ /* 0x000ea20000000a00 */
[C---:B------:R-:W-:Y:S01]  /*5630*/  LOP3.LUT R3, R4.reuse, 0xe0, RZ, 0xc0, !PT ;  /* 0x000000e004037812 */ /* 0x040fe200078ec0ff */
[----:B------:R-:W-:Y:S01]  /*5640*/  IMAD.SHL.U32 R27, R63, 0x10, RZ ;  /* 0x000000103f1b7824 */ /* 0x000fe200078e00ff */
[----:B------:R-:W-:Y:S01]  /*5650*/  ULEA UR44, UR54, UR44, 0x18 ;  /* 0x0000002c362c7291 */ /* 0x000fe2000f8ec0ff */
[----:B------:R-:W-:Y:S01]  /*5660*/  LOP3.LUT R4, R4, 0x100, RZ, 0xc0, !PT ;  /* 0x0000010004047812 */ /* 0x000fe200078ec0ff */
[----:B------:R-:W-:Y:S01]  /*5670*/  IMAD.MOV.U32 R62, RZ, RZ, 0x8 ;  /* 0x00000008ff3e7424 */ /* 0x000fe200078e00ff */
[----:B------:R-:W-:Y:S01]  /*5680*/  LOP3.LUT R2, R3, 0x1c, R2, 0xf8, !PT ;  /* 0x0000001c03027812 */ /* 0x000fe200078ef802 */
[----:B------:R-:W-:Y:S01]  /*5690*/  IMAD.MOV.U32 R61, RZ, RZ, 0x10 ;  /* 0x00000010ff3d7424 */ /* 0x000fe200078e00ff */
[----:B------:R-:W3:Y:S01]  /*56a0*/  LDC.64 R48, c[0x0][0x8a8] ;  /* 0x00022a00ff307b82 */ /* 0x000ee20000000a00 */
[----:B------:R-:W-:Y:S01]  /*56b0*/  SHF.R.U32.HI R3, RZ, 0x2, R63 ;  /* 0x00000002ff037819 */ /* 0x000fe2000001163f */
[----:B------:R-:W-:Y:S01]  /*56c0*/  IMAD.MOV.U32 R22, RZ, RZ, RZ ;  /* 0x000000ffff167224 */ /* 0x000fe200078e00ff */
[----:B------:R-:W-:Y:S01]  /*56d0*/  LOP3.LUT R23, R23, 0x600000, RZ, 0xc0, !PT ;  /* 0x0060000017177812 */ /* 0x000fe200078ec0ff */
[----:B------:R-:W-:Y:S01]  /*56e0*/  IMAD.MOV.U32 R60, RZ, RZ, RZ ;  /* 0x000000ffff3c7224 */ /* 0x000fe200078e00ff */
[----:B------:R-:W-:Y:S01]  /*56f0*/  LOP3.LUT R27, R4, 0x600, R27, 0xf8, !PT ;  /* 0x00000600041b7812 */ /* 0x000fe200078ef81b */
[----:B------:R-:W4:Y:S01]  /*5700*/  LDCU UR63, c[0x0][0x370] ;  /* 0x00006e00ff3f77ac */ /* 0x000f220008000800 */
[----:B------:R-:W-:Y:S01]  /*5710*/  LOP3.LUT R2, R2, 0x4, R3, 0x78, !PT ;  /* 0x0000000402027812 */ /* 0x000fe200078e7803 */
[----:B------:R-:W4:Y:S01]  /*5720*/  LDS R0, [UR44+0x1b0] ;  /* 0x0001b02cff007984 */ /* 0x000f220008000800 */
[----:B-1----:R-:W-:Y:S01]  /*5730*/  IMAD.U32 R65, RZ, RZ, UR4 ;  /* 0x00000004ff417e24 */ /* 0x002fe2000f8e00ff */
[----:B------:R-:W-:Y:S01]  /*5740*/  UIADD3 UR4, UPT, UPT, UR44, 0x400, URZ ;  /* 0x000004002c047890 */ /* 0x000fe2000fffe0ff */
[----:B------:R-:W-:Y:S01]  /*5750*/  LOP3.LUT R27, R27, R2, RZ, 0xfc, !PT ;  /* 0x000000021b1b7212 */ /* 0x000fe200078efcff */
[----:B------:R-:W-:Y:S01]  /*5760*/  IMAD.U32 R64, RZ, RZ, UR5 ;  /* 0x00000005ff407e24 */ /* 0x000fe2000f8e00ff */
[----:B------:R-:W-:Y:S01]  /*5770*/  LOP3.LUT R63, R63, 0x60, RZ, 0xc0, !PT ;  /* 0x000000603f3f7812 */ /* 0x000fe200078ec0ff */
[----:B------:R-:W1:Y:S01]  /*5780*/  LDCU UR41, c[0x0][0xb0c] ;  /* 0x00016180ff2977ac */ /* 0x000e620008000800 */
[----:B------:R-:W-:Y:S01]  /*5790*/  SEL R62, R62, 0xfffffff8, !P1 ;  /* 0xfffffff83e3e7807 */ /* 0x000fe20004800000 */
[----:B------:R-:W-:Y:S01]  /*57a0*/  IMAD.U32 R67, RZ, RZ, UR4 ;  /* 0x00000004ff437e24 */ /* 0x000fe2000f8e00ff */
[----:B------:R-:W-:Y:S01]  /*57b0*/  SEL R61, R61, 0xfffffff0, !P2 ;  /* 0xfffffff03d3d7807 */ /* 0x000fe20005000000 */
[----:B------:R-:W1:Y:S01]  /*57c0*/  LDCU UR39, c[0x0][0xb30] ;  /* 0x00016600ff2777ac */ /* 0x000e620008000800 */
[----:B------:R-:W1:Y:S01]  /*57d0*/  LDCU.64 UR60, c[0x0][0x888] ;  /* 0x00011100ff3c77ac */ /* 0x000e620008000a00 */
[----:B------:R-:W1:Y:S01]  /*57e0*/  LDCU.64 UR42, c[0x0][0xb28] ;  /* 0x00016500ff2a77ac */ /* 0x000e620008000a00 */
[----:B------:R-:W1:Y:S01]  /*57f0*/  LDCU.128 UR56, c[0x0][0xb10] ;  /* 0x00016200ff3877ac */ /* 0x000e620008000c00 */
[----:B------:R-:W1:Y:S01]  /*5800*/  LDCU UR62, c[0x0][0x374] ;  /* 0x00006e80ff3e77ac */ /* 0x000e620008000800 */
[----:B------:R-:W-:Y:S01]  /*5810*/  UMOV UR55, 0x1 ;  /* 0x0000000100377882 */ /* 0x000fe20000000000 */
[----:B------:R-:W-:Y:S01]  /*5820*/  UMOV UR46, URZ ;  /* 0x000000ff002e7c82 */ /* 0x000fe20008000000 */
[----:B------:R-:W-:Y:S01]  /*5830*/  UMOV UR53, URZ ;  /* 0x000000ff00357c82 */ /* 0x000fe20008000000 */
[----:B------:R-:W-:Y:S01]  /*5840*/  UMOV UR52, URZ ;  /* 0x000000ff00347c82 */ /* 0x000fe20008000000 */
[----:B-1234-:R-:W-:-:S07]  /*5850*/  IMAD.IADD R23, R0, 0x1, R23 ;  /* 0x0000000100177824 */ /* 0x01efce00078e0217 */
.L_x_126:
[C---:B------:R-:W-:Y:S02]  /*5860*/  LEA R0, R58.reuse, UR44, 0x3 ;  /* 0x0000002c3a007c11 */ /* 0x040fe4000f8e18ff */
[----:B------:R-:W-:Y:S02]  /*5870*/  SHF.L.U32 R2, R59, 0x1f, RZ ;  /* 0x0000001f3b027819 */ /* 0x000fe400000006ff */
[----:B------:R-:W-:Y:S02]  /*5880*/  LEA R4, R58, UR44, 0x4 ;  /* 0x0000002c3a047c11 */ /* 0x000fe4000f8e20ff */
[----:B------:R-:W1:Y:S02]  /*5890*/  SYNCS.PHASECHK.TRANS64.TRYWAIT P0, [R0+URZ+0x100], R2 ;  /* 0x00010002000075a7 */ /* 0x000e6400080011ff */
[----:B-1----:R-:W-:Y:S05]  /*58a0*/  @!P0 BRA `(.L_x_96) ;  /* 0x0000002c00988947 */ /* 0x002fea0003800000 */
.L_x_184:
[----:B------:R-:W-:Y:S01]  /*58b0*/  R2UR UR7, R66 ;  /* 0x00000000420772ca */ /* 0x000fe200000e0000 */
[----:B------:R-:W2:Y:S01]  /*58c0*/  LDS.128 R4, [R4+0x190] ;  /* 0x0001900004047984 */ /* 0x000ea20000000c00 */
[----:B-1----:R-:W-:Y:S01]  /*58d0*/  VIADD R0, R0, 0x110 ;  /* 0x0000011000007836 */ /* 0x002fe20000000000 */
[----:B------:R-:W-:Y:S04]  /*58e0*/  UISETP.GE.AND UP0, UPT, UR40, 0x1, UPT ;  /* 0x000000012800788c */ /* 0x000fe8000bf06270 */
[----:B------:R-:W-:Y:S01]  /*58f0*/  PRMT R0, RZ, 0x654, R0 ;  /* 0x00000654ff007816 */ /* 0x000fe20000000000 */
[----:B------:R-:W-:Y:S01]  /*5900*/  @!PT LDS RZ, [RZ] ;  /* 0x00000000fffff984 */ /* 0x000fe20000000800 */
[----:B------:R-:W-:Y:S01]  /*5910*/  @!PT LDS RZ, [RZ] ;  /* 0x00000000fffff984 */ /* 0x000fe20000000800 */
[----:B------:R-:W-:Y:S01]  /*5920*/  @!PT LDS RZ, [RZ] ;  /* 0x00000000fffff984 */ /* 0x000fe20000000800 */
[----:B------:R-:W-:Y:S01]  /*5930*/  @!PT LDS RZ, [RZ] ;  /* 0x00000000fffff984 */ /* 0x000fe20000000800 */
[----:B------:R1:W-:Y:S06]  /*5940*/  MEMBAR.ALL.CTA ;  /* 0x0000000000007992 */ /* 0x0003ec0000008000 */
[----:B-1----:R-:W1:Y:S02]  /*5950*/  FENCE.VIEW.ASYNC.S ;  /* 0x00000000000073c6 */ /* 0x002e640000000000 */
[----:B-1----:R1:W-:Y:S01]  /*5960*/  SYNCS.ARRIVE.TRANS64.RED.A1T0 RZ, [R0+URZ], RZ ;  /* 0x000000ff00ff79a7 */ /* 0x0023e200081004ff */
[----:B--2---:R-:W-:Y:S11]  /*5970*/  LOP3.LUT P0, RZ, R6, 0x1, RZ, 0xc0, !PT ;  /* 0x0000000106ff7812 */ /* 0x004ff6000780c0ff */
[----:B------:R-:W-:Y:S02]  /*5980*/  @!UPT UIADD3 URZ, UPT, UPT, URZ, URZ, URZ ;  /* 0x000000fffffff290 */ /* 0x000fe4000fffe0ff */
[----:B------:R-:W-:Y:S01]  /*5990*/  VOTEU.ANY UP1, P0 ;  /* 0x0000000000ff7886 */ /* 0x000fe20000020100 */
[----:B------:R-:W-:Y:S01]  /*59a0*/  PLOP3.LUT P0, PT, PT, PT, UP1, 0x80, 0x8 ;  /* 0x000000000008781c */ /* 0x000fe20003f0f018 */
[----:B------:R-:W-:Y:S06]  /*59b0*/  UP2UR UR4, UPR, URZ, 0x2 ;  /* 0x00000002ff047883 */ /* 0x000fec0008000000 */
[----:B------:R-:W-:Y:S06]  /*59c0*/  IMAD.U32 R68, RZ, RZ, UR4 ;  /* 0x00000004ff447e24 */ /* 0x000fec000f8e00ff */
[----:B------:R-:W-:Y:S02]  /*59d0*/  @P0 SHF.R.U32.HI R2, RZ, 0x10, R5 ;  /* 0x00000010ff020819 */ /* 0x000fe40000011605 */
[----:B------:R-:W-:Y:S02]  /*59e0*/  @P0 MOV R3, R4 ;  /* 0x0000000400030202 */ /* 0x000fe40000000f00 */
[----:B------:R-:W-:Y:S02]  /*59f0*/  @P0 R2UR UR4, R2 ;  /* 0x00000000020402ca */ /* 0x000fe400000e0000 */
[----:B------:R-:W-:Y:S02]  /*5a00*/  @P0 LOP3.LUT R4, R5, 0xffff, RZ, 0xc0, !PT ;  /* 0x0000ffff05040812 */ /* 0x000fe400078ec0ff */
[----:B------:R-:W-:Y:S02]  /*5a10*/  @P0 R2UR UR6, R3 ;  /* 0x00000000030602ca */ /* 0x000fe400000e0000 */
[----:B------:R-:W-:Y:S07]  /*5a20*/  @P0 R2UR UR5, R4 ;  /* 0x00000000040502ca */ /* 0x000fee00000e0000 */
[----:B------:R-:W-:Y:S02]  /*5a30*/  @UP1 UMOV UR7, UR4 ;  /* 0x0000000400071c82 */ /* 0x000fe40008000000 */
[----:B------:R-:W-:Y:S02]  /*5a40*/  IMAD.U32 R66, RZ, RZ, UR7 ;  /* 0x00000007ff427e24 */ /* 0x000fe4000f8e00ff */
[----:B------:R-:W-:Y:S02]  /*5a50*/  @UP1 UMOV UR38, UR6 ;  /* 0x0000000600261c82 */ /* 0x000fe40008000000 */
[----:B------:R-:W-:Y:S01]  /*5a60*/  @UP1 UMOV UR37, UR5 ;  /* 0x0000000500251c82 */ /* 0x000fe20008000000 */
[----:B-1----:R-:W-:Y:S05]  /*5a70*/  BRA.U !UP0, `(.L_x_97) ;  /* 0x0000000108cc7547 */ /* 0x002fea000b800000 */
[----:B------:R-:W1:Y:S01]  /*5a80*/  LDCU UR12, c[0x0][0xb20] ;  /* 0x00016400ff0c77ac */ /* 0x000e620008000800 */
[----:B------:R-:W-:Y:S02]  /*5a90*/  UIMAD.WIDE.U32 UR4, UR62, UR59, URZ ;  /* 0x0000003b3e0472a5 */ /* 0x000fe4000f8e00ff */
[----:B------:R-:W-:Y:S02]  /*5aa0*/  UIMAD.WIDE.U32 UR6, UR63, UR56, URZ ;  /* 0x000000383f0672a5 */ /* 0x000fe4000f8e00ff */
[----:B------:R-:W-:Y:S02]  /*5ab0*/  UISETP.NE.AND UP0, UPT, UR58, 0x1, UPT ;  /* 0x000000013a00788c */ /* 0x000fe4000bf05270 */
[----:B------:R-:W-:Y:S02]  /*5ac0*/  UIMAD.WIDE.U32 UR8, UR37, UR59, URZ ;  /* 0x0000003b250872a5 */ /* 0x000fe4000f8e00ff */
[----:B------:R-:W-:Y:S02]  /*5ad0*/  UIMAD.WIDE.U32 UR10, UR38, UR56, URZ ;  /* 0x00000038260a72a5 */ /* 0x000fe4000f8e00ff */
[----:B------:R-:W-:Y:S02]  /*5ae0*/  UISETP.NE.AND UP1, UPT, UR41, 0x1, UPT ;  /* 0x000000012900788c */ /* 0x000fe4000bf25270 */
[----:B------:R-:W-:Y:S01]  /*5af0*/  UISETP.NE.AND UP2, UPT, UR40, 0x1, UPT ;  /* 0x000000012800788c */ /* 0x000fe2000bf45270 */
[----:B------:R-:W-:Y:S02]  /*5b00*/  UMOV UR4, UR5 ;  /* 0x0000000500047c82 */ /* 0x000fe40008000000 */
[----:B-1----:R-:W-:Y:S03]  /*5b10*/  USHF.R.U32.HI UR5, URZ, UR12, UR4 ;  /* 0x0000000cff057299 */ /* 0x002fe60008011604 */
[----:B------:R-:W-:Y:S02]  /*5b20*/  UMOV UR4, UR7 ;  /* 0x0000000700047c82 */ /* 0x000fe40008000000 */
[----:B------:R-:W-:Y:S02]  /*5b30*/  USHF.R.U32.HI UR7, URZ, UR57, UR4 ;  /* 0x00000039ff077299 */ /* 0x000fe40008011604 */
[----:B------:R-:W-:Y:S02]  /*5b40*/  USEL UR4, UR62, UR5, !UP0 ;  /* 0x000000053e047287 */ /* 0x000fe4000c000000 */
[----:B------:R-:W-:Y:S01]  /*5b50*/  USEL UR7, UR63, UR7, !UP1 ;  /* 0x000000073f077287 */ /* 0x000fe2000c800000 */
[----:B------:R-:W-:Y:S01]  /*5b60*/  UMOV UR5, UR9 ;  /* 0x0000000900057c82 */ /* 0x000fe20008000000 */
[----:B------:R-:W-:Y:S02]  /*5b70*/  UIMAD.WIDE.U32 UR8, UR4, UR42, URZ ;  /* 0x0000002a040872a5 */ /* 0x000fe4000f8e00ff */
[----:B------:R-:W-:Y:S03]  /*5b80*/  USHF.R.U32.HI UR6, URZ, UR12, UR5 ;  /* 0x0000000cff067299 */ /* 0x000fe60008011605 */
[----:B------:R-:W-:Y:S01]  /*5b90*/  UMOV UR5, UR11 ;  /* 0x0000000b00057c82 */ /* 0x000fe20008000000 */
[----:B------:R-:W-:Y:S02]  /*5ba0*/  UIMAD.WIDE.U32 UR10, UR7, UR42, URZ ;  /* 0x0000002a070a72a5 */ /* 0x000fe4000f8e00ff */
[----:B------:R-:W-:Y:S02]  /*5bb0*/  USHF.R.U32.HI UR12, URZ, UR57, UR5 ;  /* 0x00000039ff0c7299 */ /* 0x000fe40008011605 */
[----:B------:R-:W-:Y:S01]  /*5bc0*/  USEL UR6, UR37, UR6, !UP0 ;  /* 0x0000000625067287 */ /* 0x000fe2000c000000 */
[----:B------:R-:W-:Y:S02]  /*5bd0*/  UMOV UR5, UR9 ;  /* 0x0000000900057c82 */ /* 0x000fe40008000000 */
[----:B------:R-:W-:Y:S01]  /*5be0*/  UMOV UR10, UR11 ;  /* 0x0000000b000a7c82 */ /* 0x000fe20008000000 */
[----:B------:R-:W-:Y:S02]  /*5bf0*/  @UP2 USHF.R.U32.HI UR4, URZ, UR43, UR5 ;  /* 0x0000002bff042299 */ /* 0x000fe40008011605 */
[----:B------:R-:W-:Y:S02]  /*5c00*/  @UP2 USHF.R.U32.HI UR7, URZ, UR43, UR10 ;  /* 0x0000002bff072299 */ /* 0x000fe4000801160a */
[----:B------:R-:W-:Y:S02]  /*5c10*/  UIMAD UR4, UR40, UR4, URZ ;  /* 0x00000004280472a4 */ /* 0x000fe4000f8e02ff */
[----:B------:R-:W-:Y:S02]  /*5c20*/  UIMAD.WIDE.U32 UR10, UR6, UR42, URZ ;  /* 0x0000002a060a72a5 */ /* 0x000fe4000f8e00ff */
[----:B------:R-:W-:Y:S02]  /*5c30*/  USEL UR5, UR38, UR12, !UP1 ;  /* 0x0000000c26057287 */ /* 0x000fe4000c800000 */
[----:B------:R-:W-:Y:S02]  /*5c40*/  UIMAD UR8, UR40, UR7, URZ ;  /* 0x00000007280872a4 */ /* 0x000fe4000f8e02ff */
[----:B------:R-:W-:Y:S03]  /*5c50*/  UISETP.GE.AND UP0, UPT, UR6, UR4, UPT ;  /* 0x000000040600728c */ /* 0x000fe6000bf06270 */
[----:B------:R-:W-:Y:S01]  /*5c60*/  UMOV UR4, UR11 ;  /* 0x0000000b00047c82 */ /* 0x000fe20008000000 */
[----:B------:R-:W-:Y:S02]  /*5c70*/  UISETP.GE.OR UP0, UPT, UR5, UR8, UP0 ;  /* 0x000000080500728c */ /* 0x000fe40008706670 */
[----:B------:R-:W-:Y:S02]  /*5c80*/  USHF.R.U32.HI UR4, URZ, UR43, UR4 ;  /* 0x0000002bff047299 */ /* 0x000fe40008011604 */
[----:B------:R-:W-:Y:S02]  /*5c90*/  UIMAD.WIDE.U32 UR8, UR5, UR42, URZ ;  /* 0x0000002a050872a5 */ /* 0x000fe4000f8e00ff */
[----:B------:R-:W-:Y:S02]  /*5ca0*/  USEL UR11, UR6, UR4, !UP2 ;  /* 0x00000004060b7287 */ /* 0x000fe4000d000000 */
[----:B------:R-:W-:Y:S02]  /*5cb0*/  UIADD3 UR8, UPT, UPT, -UR5, URZ, URZ ;  /* 0x000000ff05087290 */ /* 0x000fe4000fffe1ff */
[----:B------:R-:W-:Y:S01]  /*5cc0*/  UIADD3 UR10, UPT, UPT, -UR11, URZ, URZ ;  /* 0x000000ff0b0a7290 */ /* 0x000fe2000fffe1ff */
[----:B------:R-:W-:Y:S01]  /*5cd0*/  @!UP0 UMOV UR4, UR9 ;  /* 0x0000000900048c82 */ /* 0x000fe20008000000 */
[----:B------:R-:W-:Y:S02]  /*5ce0*/  UIADD3 UR9, UPT, UPT, -UR6, URZ, URZ ;  /* 0x000000ff06097290 */ /* 0x000fe4000fffe1ff */
[----:B------:R-:W-:Y:S02]  /*5cf0*/  @!UP0 USHF.R.U32.HI UR4, URZ, UR43, UR4 ;  /* 0x0000002bff048299 */ /* 0x000fe40008011604 */
[----:B------:R-:W-:Y:S02]  /*5d00*/  UIMAD UR10, UR40, UR10, UR6 ;  /* 0x0000000a280a72a4 */ /* 0x000fe4000f8e0206 */
[----:B------:R-:W-:Y:S04]  /*5d10*/  @!UP0 USEL UR4, UR5, UR4, !UP2 ;  /* 0x0000000405048287 */ /* 0x000fe8000d000000 */
[----:B------:R-:W-:Y:S02]  /*5d20*/  @!UP0 UIMAD UR10, UR7, UR10, UR4 ;  /* 0x0000000a070a82a4 */ /* 0x000fe4000f8e0204 */
[----:B------:R-:W-:Y:S02]  /*5d30*/  @!UP0 UIADD3 UR11, UPT, UPT, UR11, -UR4, URZ ;  /* 0x800000040b0b8290 */ /* 0x000fe4000fffe0ff */
[----:B------:R-:W-:Y:S02]  /*5d40*/  UIMAD UR7, UR41, UR8, UR38 ;  /* 0x00000008290772a4 */ /* 0x000fe4000f8e0226 */
[----:B------:R-:W-:Y:S02]  /*5d50*/  @!UP0 UIMAD UR6, UR11, UR40, UR5 ;  /* 0x000000280b0682a4 */ /* 0x000fe4000f8e0205 */
[----:B------:R-:W-:Y:S01]  /*5d60*/  UIMAD UR4, UR58, UR9, UR37 ;  /* 0x000000093a0472a4 */ /* 0x000fe2000f8e0225 */
[----:B------:R-:W-:Y:S02]  /*5d70*/  @!UP0 UMOV UR5, UR10 ;  /* 0x0000000a00058c82 */ /* 0x000fe40008000000 */
[----:B------:R-:W-:Y:S02]  /*5d80*/  UIMAD UR38, UR5, UR41, UR7 ;  /* 0x00000029052672a4 */ /* 0x000fe4000f8e0207 */
[----:B------:R-:W-:Y:S11]  /*5d90*/  UIMAD UR37, UR6, UR58, UR4 ;  /* 0x0000003a062572a4 */ /* 0x000ff6000f8e0204 */
[----:B------:R-:W-:Y:S01]  /*5da0*/  @!UPT UIADD3 URZ, UPT, UPT, URZ, URZ, URZ ;  /* 0x000000fffffff290 */ /* 0x000fe2000fffe0ff */
.L_x_97:
[----:B------:R-:W-:Y:S01]  /*5db0*/  UISETP.NE.AND UP0, UPT, UR39, 0x1, UPT ;  /* 0x000000012700788c */ /* 0x000fe2000bf05270 */
[----:B------:R-:W-:Y:S01]  /*5dc0*/  R2UR UR11, R67 ;  /* 0x00000000430b72ca */ /* 0x000fe200000e0000 */
[----:B------:R-:W-:Y:S01]  /*5dd0*/  USHF.L.U32 UR50, UR29, 0x6, URZ ;  /* 0x000000061d327899 */ /* 0x000fe200080006ff */
[----:B------:R-:W-:Y:S01]  /*5de0*/  IADD3 R58, PT, PT, R58, 0x1, RZ ;  /* 0x000000013a3a7810 */ /* 0x000fe20007ffe0ff */
[----:B------:R-:W-:Y:S07]  /*5df0*/  USHF.L.U32 UR49, UR32, 0x6, URZ ;  /* 0x0000000620317899 */ /* 0x000fee00080006ff */
[----:B------:R-:W1:Y:S01]  /*5e00*/  @!UP0 LDCU.128 UR12, c[0x0][0xb10] ;  /* 0x00016200ff0c87ac */ /* 0x000e620008000c00 */
[----:B------:R-:W2:Y:S01]  /*5e10*/  @!UP0 LDCU UR5, c[0x0][0xb0c] ;  /* 0x00016180ff0587ac */ /* 0x000ea20008000800 */
[----:B------:R-:W3:Y:S01]  /*5e20*/  @!UP0 LDCU UR10, c[0x0][0xb20] ;  /* 0x00016400ff0a87ac */ /* 0x000ee20008000800 */
[----:B-1----:R-:W-:Y:S02]  /*5e30*/  UIMAD.WIDE.U32 UR8, UR38, UR12, URZ ;  /* 0x0000000c260872a5 */ /* 0x002fe4000f8e00ff */
[----:B------:R-:W-:Y:S02]  /*5e40*/  UIMAD.WIDE.U32 UR6, UR37, UR15, URZ ;  /* 0x0000000f250672a5 */ /* 0x000fe4000f8e00ff */
[----:B------:R-:W-:Y:S03]  /*5e50*/  @!UP0 UISETP.NE.AND UP1, UPT, UR14, 0x1, UPT ;  /* 0x000000010e00888c */ /* 0x000fe6000bf25270 */
[----:B------:R-:W-:Y:S01]  /*5e60*/  @!UP0 UMOV UR4, UR9 ;  /* 0x0000000900048c82 */ /* 0x000fe20008000000 */
[----:B--2---:R-:W-:Y:S02]  /*5e70*/  @!UP0 UISETP.NE.AND UP2, UPT, UR5, 0x1, UPT ;  /* 0x000000010500888c */ /* 0x004fe4000bf45270 */
[----:B------:R-:W-:Y:S01]  /*5e80*/  @!UP0 USHF.R.U32.HI UR4, URZ, UR13, UR4 ;  /* 0x0000000dff048299 */ /* 0x000fe20008011604 */
[----:B------:R-:W-:Y:S02]  /*5e90*/  @!UP0 UMOV UR6, UR7 ;  /* 0x0000000700068c82 */ /* 0x000fe40008000000 */
[----:B---3--:R-:W-:Y:S02]  /*5ea0*/  @!UP0 USHF.R.U32.HI UR6, URZ, UR10, UR6 ;  /* 0x0000000aff068299 */ /* 0x008fe40008011606 */
[----:B------:R-:W-:Y:S02]  /*5eb0*/  @!UP0 USEL UR7, UR38, UR4, !UP2 ;  /* 0x0000000426078287 */ /* 0x000fe4000d000000 */
[----:B------:R-:W-:Y:S04]  /*5ec0*/  @!UP0 USEL UR6, UR37, UR6, !UP1 ;  /* 0x0000000625068287 */ /* 0x000fe8000c800000 */
[----:B------:R-:W-:Y:S02]  /*5ed0*/  @!UP0 UIADD3 UR4, UPT, UPT, -UR7, UR6, URZ ;  /* 0x0000000607048290 */ /* 0x000fe4000fffe1ff */
[----:B------:R-:W-:Y:S02]  /*5ee0*/  @!UP0 UIADD3 UR6, UPT, UPT, UR7, -UR6, URZ ;  /* 0x8000000607068290 */ /* 0x000fe4000fffe0ff */
[----:B------:R-:W-:Y:S02]  /*5ef0*/  @!UP0 UIMAD UR38, UR4, UR5, UR38 ;  /* 0x00000005042682a4 */ /* 0x000fe4000f8e0226 */
[----:B------:R-:W-:Y:S02]  /*5f00*/  @!UP0 UIMAD UR37, UR6, UR14, UR37 ;  /* 0x0000000e062582a4 */ /* 0x000fe4000f8e0225 */
[----:B------:R-:W-:Y:S09]  /*5f10*/  ULOP3.LUT UP0, URZ, UR11, 0x3f0, URZ, 0xc0, !UPT ;  /* 0x000003f00bff7892 */ /* 0x000ff2000f80c0ff */
[----:B------:R-:W-:Y:S05]  /*5f20*/  BRA.U !UP0, `(.L_x_98) ;  /* 0x00000001087c7547 */ /* 0x000fea000b800000 */
[----:B------:R-:W1:Y:S01]  /*5f30*/  LDCU.64 UR8, c[0x4][0x80] ;  /* 0x01001000ff0877ac */ /* 0x000e620008000a00 */
[----:B------:R-:W-:Y:S01]  /*5f40*/  MOV R2, 0x0 ;  /* 0x0000000000027802 */ /* 0x000fe20000000f00 */
[----:B------:R-:W-:Y:S02]  /*5f50*/  HFMA2 R12, -RZ, RZ, 0, 5.9604644775390625e-08 ;  /* 0x00000001ff0c7431 */ /* 0x000fe400000001ff */
[----:B------:R-:W-:Y:S01]  /*5f60*/  IMAD.MOV.U32 R8, RZ, RZ, 0x70 ;  /* 0x00000070ff087424 */ /* 0x000fe200078e00ff */
[----:B------:R2:W3:Y:S01]  /*5f70*/  LDC.64 R14, c[0x4][R2] ;  /* 0x01000000020e7b82 */ /* 0x0004e20000000a00 */
[----:B------:R-:W4:Y:S01]  /*5f80*/  LDCU.64 UR6, c[0x4][0x88] ;  /* 0x01001100ff0677ac */ /* 0x000f220008000a00 */
[----:B------:R-:W-:Y:S01]  /*5f90*/  IMAD.MOV.U32 R13, RZ, RZ, RZ ;  /* 0x000000ffff0d7224 */ /* 0x000fe200078e00ff */
[----:B------:R-:W2:Y:S01]  /*5fa0*/  LDCU.64 UR4, c[0x4][0x8] ;  /* 0x01000100ff0477ac */ /* 0x000ea20008000a00 */
[----:B-1----:R-:W-:Y:S01]  /*5fb0*/  MOV R5, UR9 ;  /* 0x0000000900057c02 */ /* 0x002fe20008000f00 */
[----:B------:R-:W-:Y:S01]  /*5fc0*/  IMAD.U32 R4, RZ, RZ, UR8 ;  /* 0x00000008ff047e24 */ /* 0x000fe2000f8e00ff */
[----:B----4-:R-:W-:Y:S01]  /*5fd0*/  MOV R7, UR7 ;  /* 0x0000000700077c02 */ /* 0x010fe20008000f00 */
[----:B------:R-:W-:Y:S01]  /*5fe0*/  IMAD.U32 R6, RZ, RZ, UR6 ;  /* 0x00000006ff067e24 */ /* 0x000fe2000f8e00ff */
[----:B--2---:R-:W-:Y:S01]  /*5ff0*/  MOV R11, UR5 ;  /* 0x00000005000b7c02 */ /* 0x004fe20008000f00 */
[----:B------:R-:W-:Y:S02]  /*6000*/  IMAD.U32 R10, RZ, RZ, UR4 ;  /* 0x00000004ff0a7e24 */ /* 0x000fe4000f8e00ff */
[----:B------:R-:W-:Y:S07]  /*6010*/  LEPC R20, `(.L_x_99) ;  /* 0x000000001014794e */ /* 0x000fee0000000000 */
[----:B---3-5:R-:W-:Y:S05]  /*6020*/  CALL.ABS.NOINC R14 ;  /* 0x000000000e007343 */ /* 0x028fea0003c00000 */
.L_x_99:
[----:B------:R-:W1:Y:S01]  /*6030*/  LDCU.64 UR8, c[0x4][0x80] ;  /* 0x01001000ff0877ac */ /* 0x000e620008000a00 */
[----:B------:R-:W2:Y:S01]  /*6040*/  LDC.64 R2, c[0x4][R2] ;  /* 0x0100000002027b82 */ /* 0x000ea20000000a00 */
[----:B------:R-:W-:Y:S02]  /*6050*/  HFMA2 R12, -RZ, RZ, 0, 5.9604644775390625e-08 ;  /* 0x00000001ff0c7431 */ /* 0x000fe400000001ff */
[----:B------:R-:W-:Y:S02]  /*6060*/  IMAD.MOV.U32 R8, RZ, RZ, 0x70 ;  /* 0x00000070ff087424 */ /* 0x000fe400078e00ff */
[----:B------:R-:W-:Y:S01]  /*6070*/  IMAD.MOV.U32 R13, RZ, RZ, RZ ;  /* 0x000000ffff0d7224 */ /* 0x000fe200078e00ff */
[----:B------:R-:W3:Y:S01]  /*6080*/  LDCU.64 UR6, c[0x4][0x88] ;  /* 0x01001100ff0677ac */ /* 0x000ee20008000a00 */
[----:B------:R-:W4:Y:S01]  /*6090*/  LDCU.64 UR4, c[0x4][0x8] ;  /* 0x01000100ff0477ac */ /* 0x000f220008000a00 */
[----:B-1----:R-:W-:Y:S02]  /*60a0*/  MOV R4, UR8 ;  /* 0x0000000800047c02 */ /* 0x002fe40008000f00 */
[----:B------:R-:W-:Y:S02]  /*60b0*/  MOV R5, UR9 ;  /* 0x0000000900057c02 */ /* 0x000fe40008000f00 */
[----:B---3--:R-:W-:Y:S01]  /*60c0*/  MOV R7, UR7 ;  /* 0x0000000700077c02 */ /* 0x008fe20008000f00 */
[----:B------:R-:W-:Y:S01]  /*60d0*/  IMAD.U32 R6, RZ, RZ, UR6 ;  /* 0x00000006ff067e24 */ /* 0x000fe2000f8e00ff */
[----:B----4-:R-:W-:Y:S01]  /*60e0*/  MOV R11, UR5 ;  /* 0x00000005000b7c02 */ /* 0x010fe20008000f00 */
[----:B------:R-:W-:Y:S02]  /*60f0*/  IMAD.U32 R10, RZ, RZ, UR4 ;  /* 0x00000004ff0a7e24 */ /* 0x000fe4000f8e00ff */
[----:B------:R-:W-:Y:S07]  /*6100*/  LEPC R20, `(.L_x_98) ;  /* 0x000000001014794e */ /* 0x000fee0000000000 */
[----:B--2---:R-:W-:Y:S05]  /*6110*/  CALL.ABS.NOINC R2 ;  /* 0x0000000002007343 */ /* 0x004fea0003c00000 */
.L_x_98:
[----:B------:R-:W-:Y:S02]  /*6120*/  R2UR UR6, R56 ;  /* 0x00000000380672ca */ /* 0x000fe400000e0000 */
[----:B------:R-:W-:Y:S02]  /*6130*/  R2UR UR5, R65 ;  /* 0x00000000410572ca */ /* 0x000fe400000e0000 */
[----:B------:R-:W-:Y:S02]  /*6140*/  R2UR UR4, R64 ;  /* 0x00000000400472ca */ /* 0x000fe400000e0000 */
[----:B------:R-:W-:Y:S02]  /*6150*/  ISETP.NE.U32.AND P4, PT, R50, RZ, PT ;  /* 0x000000ff3200720c */ /* 0x000fe40003f85070 */
[----:B------:R-:W-:Y:S02]  /*6160*/  ISETP.NE.U32.AND P2, PT, RZ, UR60, PT ;  /* 0x0000003cff007c0c */ /* 0x000fe4000bf45070 */
[----:B------:R-:W-:Y:S02]  /*6170*/  ISETP.NE.AND.EX P4, PT, R51, RZ, PT, P4 ;  /* 0x000000ff3300720c */ /* 0x000fe40003f85340 */
[----:B------:R-:W-:Y:S01]  /*6180*/  ISETP.NE.AND.EX P2, PT, RZ, UR61, PT, P2 ;  /* 0x0000003dff007c0c */ /* 0x000fe2000bf45320 */
[----:B------:R-:W-:Y:S02]  /*6190*/  UISETP.NE.AND UP2, UPT, UR6, URZ, UPT ;  /* 0x000000ff0600728c */ /* 0x000fe4000bf45270 */
[----:B------:R-:W-:Y:S04]  /*61a0*/  UISETP.NE.U32.AND UP0, UPT, UR5, URZ, UPT ;  /* 0x000000ff0500728c */ /* 0x000fe8000bf05070 */
[----:B------:R-:W-:Y:S01]  /*61b0*/  UISETP.NE.AND.EX UP1, UPT, UR4, URZ, UPT, UP0 ;  /* 0x000000ff0400728c */ /* 0x000fe2000bf25300 */
[----:B------:R-:W-:Y:S01]  /*61c0*/  PLOP3.LUT P1, PT, PT, PT, UP2, 0x80, 0x8 ;  /* 0x000000000008781c */ /* 0x000fe20003f2f028 */
[----:B------:R-:W-:Y:S03]  /*61d0*/  UPLOP3.LUT UP0, UPT, UPT, UPT, UPT, 0x40, 0x4 ;  /* 0x000000000004789c */ /* 0x000fe60003f0e870 */
[----:B------:R-:W-:Y:S06]  /*61e0*/  @UP2 UPLOP3.LUT UP0, UPT, UPT, UPT, UP1, 0x80, 0x8 ;  /* 0x000000000008289c */ /* 0x000fec0003f0f010 */
[----:B------:R-:W-:Y:S01]  /*61f0*/  PLOP3.LUT P0, PT, PT, PT, UP0, 0x80, 0x8 ;  /* 0x000000000008781c */ /* 0x000fe20003f0f008 */
[----:B------:R-:W-:Y:S01]  /*6200*/  @!UPT UIADD3 URZ, UPT, UPT, URZ, URZ, URZ ;  /* 0x000000fffffff290 */ /* 0x000fe2000fffe0ff */
[----:B------:R-:W-:Y:S11]  /*6210*/  BRA.U !UP1, `(.L_x_100) ;  /* 0x0000000109407547 */ /* 0x000ff6000b800000 */
[----:B------:R-:W-:Y:S01]  /*6220*/  UISETP.NE.U32.AND UP0, UPT, UR60, URZ, UPT ;  /* 0x000000ff3c00728c */ /* 0x000fe2000bf05070 */
[----:B------:R-:W-:Y:S01]  /*6230*/  R2UR UR6, R65 ;  /* 0x00000000410672ca */ /* 0x000fe200000e0000 */
[----:B------:R-:W1:Y:S01]  /*6240*/  LDCU.64 UR8, c[0x0][0x358] ;  /* 0x00006b00ff0877ac */ /* 0x000e620008000a00 */
[----:B------:R-:W-:Y:S02]  /*6250*/  HFMA2 R52, -RZ, RZ, 0, 5.9604644775390625e-08 ;  /* 0x00000001ff347431 */ /* 0x000fe400000001ff */
[----:B------:R-:W-:Y:S01]  /*6260*/  IMAD.MOV.U32 R0, RZ, RZ, 0x1 ;  /* 0x00000001ff007424 */ /* 0x000fe200078e00ff */
[----:B------:R-:W-:Y:S06]  /*6270*/  UISETP.NE.AND.EX UP0, UPT, UR61, URZ, UPT, UP0 ;  /* 0x000000ff3d00728c */ /* 0x000fec000bf05300 */
[----:B------:R-:W-:Y:S05]  /*6280*/  PLOP3.LUT P3, PT, PT, PT, UP0, 0x80, 0x8 ;  /* 0x000000000008781c */ /* 0x000fea0003f6f008 */
[----:B------:R-:W2:Y:S01]  /*6290*/  @UP0 LDCU.64 UR4, c[0x0][0x888] ;  /* 0x00011100ff0407ac */ /* 0x000ea20008000a00 */
[----:B------:R-:W-:Y:S07]  /*62a0*/  @UP0 UIMAD UR6, UR36, UR6, URZ ;  /* 0x00000006240602a4 */ /* 0x000fee000f8e02ff */
[----:B------:R-:W-:Y:S01]  /*62b0*/  @!P3 PRMT R52, R0, 0x7610, R52 ;  /* 0x000076100034b816 */ /* 0x000fe20000000034 */
[----:B--2---:R-:W-:Y:S06]  /*62c0*/  @UP0 UIMAD.WIDE UR4, UR6, 0x4, UR4 ;  /* 0x00000004060408a5 */ /* 0x004fec000f8e0204 */
[----:B------:R-:W-:Y:S02]  /*62d0*/  IMAD.U32 R2, RZ, RZ, UR4 ;  /* 0x00000004ff027e24 */ /* 0x000fe4000f8e00ff */
[----:B------:R-:W-:Y:S03]  /*62e0*/  IMAD.U32 R3, RZ, RZ, UR5 ;  /* 0x00000005ff037e24 */ /* 0x000fe6000f8e00ff */
[----:B------:R-:W2:Y:S02]  /*62f0*/  @!UP0 LDCU UR4, c[0x0][0x880] ;  /* 0x00011000ff0487ac */ /* 0x000ea40008000800 */
[----:B-1---5:R1:W5:Y:S02]  /*6300*/  @P3 LDG.E R26, desc[UR8][R2.64] ;  /* 0x00000008021a3981 */ /* 0x022364000c1e1900 */
[----:B-12---:R-:W-:Y:S02]  /*6310*/  @!P3 MOV R26, UR4 ;  /* 0x00000004001abc02 */ /* 0x006fe40008000f00 */
.L_x_100:
[----:B------:R-:W-:Y:S05]  /*6320*/  @!P4 BRA `(.L_x_101) ;  /* 0x000000000024c947 */ /* 0x000fea0003800000 */
[----:B------:R-:W-:Y:S01]  /*6330*/  ISETP.NE.U32.AND P3, PT, R48, RZ, PT ;  /* 0x000000ff3000720c */ /* 0x000fe20003f65070 */
[----:B------:R-:W1:Y:S03]  /*6340*/  LDCU.64 UR4, c[0x0][0x358] ;  /* 0x00006b00ff0477ac */ /* 0x000e660008000a00 */
[----:B------:R-:W-:Y:S11]  /*6350*/  ISETP.NE.AND.EX P3, PT, R49, RZ, PT, P3 ;  /* 0x000000ff3100720c */ /* 0x000ff60003f65330 */
[----:B------:R-:W-:Y:S02]  /*6360*/  @!UPT UIADD3 URZ, UPT, UPT, URZ, URZ, URZ ;  /* 0x000000fffffff290 */ /* 0x000fe4000fffe0ff */
[----:B------:R-:W2:Y:S01]  /*6370*/  @P3 LDC.64 R2, c[0x0][0x8a8] ;  /* 0x00022a00ff023b82 */ /* 0x000ea20000000a00 */
[----:B------:R-:W-:Y:S04]  /*6380*/  @P3 IMAD R0, R50, UR36, RZ ;  /* 0x0000002432003c24 */ /* 0x000fe8000f8e02ff */
[----:B--2---:R-:W-:Y:S05]  /*6390*/  @P3 IMAD.WIDE R2, R0, 0x4, R2 ;  /* 0x0000000400023825 */ /* 0x004fea00078e0202 */
[----:B-1---5:R1:W5:Y:S02]  /*63a0*/  @P3 LDG.E R24, desc[UR4][R2.64] ;  /* 0x0000000402183981 */ /* 0x022364000c1e1900 */
[----:B-1----:R-:W2:Y:S02]  /*63b0*/  @!P3 LDC R24, c[0x0][0x8a0] ;  /* 0x00022800ff18bb82 */ /* 0x002ea40000000800 */
.L_x_101:
[----:B-----5:R-:W-:Y:S01]  /*63c0*/  FSETP.NEU.AND P3, PT, R26, RZ, PT ;  /* 0x000000ff1a00720b */ /* 0x020fe20003f6d000 */
[----:B------:R-:W-:Y:S01]  /*63d0*/  IMAD.U32 R2, RZ, RZ, UR46 ;  /* 0x0000002eff027e24 */ /* 0x000fe2000f8e00ff */
[----:B------:R-:W-:Y:S01]  /*63e0*/  SEL R5, RZ, 0xffffffff, P2 ;  /* 0xffffffffff057807 */ /* 0x000fe20001000000 */
[----:B------:R-:W-:Y:S01]  /*63f0*/  ULOP3.LUT UR4, UR55, 0x1, URZ, 0x3c, !UPT ;  /* 0x0000000137047892 */ /* 0x000fe2000f8e3cff */
[----:B------:R-:W-:Y:S01]  /*6400*/  @P1 LOP3.LUT P2, RZ, R52, 0xff, RZ, 0xc0, !PT ;  /* 0x000000ff34ff1812 */ /* 0x000fe2000784c0ff */
[----:B------:R-:W-:Y:S01]  /*6410*/  BSSY B1, `(.L_x_102) ;  /* 0x000004b000017945 */ /* 0x000fe20003800000 */
[----:B------:R-:W-:Y:S01]  /*6420*/  @P1 SEL R0, RZ, 0xffffffff, P3 ;  /* 0xffffffffff001807 */ /* 0x000fe20001800000 */
[----:B------:R-:W-:Y:S01]  /*6430*/  IMAD.MOV.U32 R75, RZ, RZ, 0x1 ;  /* 0x00000001ff4b7424 */ /* 0x000fe200078e00ff */
[----:B------:R-:W-:Y:S01]  /*6440*/  LEA R2, R2, UR44, 0x3 ;  /* 0x0000002c02027c11 */ /* 0x000fe2000f8e18ff */
[----:B------:R-:W-:Y:S01]  /*6450*/  IMAD.U32 R73, RZ, RZ, UR4 ;  /* 0x00000004ff497e24 */ /* 0x000fe2000f8e00ff */
[----:B------:R-:W-:Y:S01]  /*6460*/  @P0 SEL R0, R5, R0, !P2 ;  /* 0x0000000005000207 */ /* 0x000fe20005000000 */
[----:B------:R-:W-:Y:S01]  /*6470*/  IMAD.U32 R74, RZ, RZ, UR46 ;  /* 0x0000002eff4a7e24 */ /* 0x000fe2000f8e00ff */
[----:B------:R-:W-:Y:S02]  /*6480*/  LEA R72, R22, UR44, 0x3 ;  /* 0x0000002c16487c11 */ /* 0x000fe4000f8e18ff */
[----:B------:R-:W-:Y:S02]  /*6490*/  CS2R R46, SRZ ;  /* 0x00000000002e7805 */ /* 0x000fe4000001ff00 */
[----:B------:R-:W-:Y:S02]  /*64a0*/  @P1 LOP3.LUT R0, R0, 0x1, RZ, 0xc0, !PT ;  /* 0x0000000100001812 */ /* 0x000fe400078ec0ff */
[----:B------:R-:W-:Y:S02]  /*64b0*/  CS2R R44, SRZ ;  /* 0x00000000002c7805 */ /* 0x000fe4000001ff00 */
[----:B------:R-:W-:Y:S02]  /*64c0*/  SHF.L.U32 R3, R60, 0x1f, RZ ;  /* 0x0000001f3c037819 */ /* 0x000fe400000006ff */
[----:B------:R-:W-:Y:S02]  /*64d0*/  CS2R R42, SRZ ;  /* 0x00000000002a7805 */ /* 0x000fe4000001ff00 */
[----:B------:R-:W-:Y:S02]  /*64e0*/  ISETP.NE.U32.OR P5, PT, R0, 0x1, !P1 ;  /* 0x000000010000780c */ /* 0x000fe40004fa5470 */
[----:B------:R-:W-:Y:S02]  /*64f0*/  CS2R R40, SRZ ;  /* 0x0000000000287805 */ /* 0x000fe4000001ff00 */
[----:B------:R-:W-:Y:S02]  /*6500*/  PLOP3.LUT P2, PT, PT, PT, UP1, 0x80, 0x8 ;  /* 0x000000000008781c */ /* 0x000fe40003f4f018 */
[----:B------:R-:W-:Y:S02]  /*6510*/  CS2R R38, SRZ ;  /* 0x0000000000267805 */ /* 0x000fe4000001ff00 */
[----:B------:R-:W-:Y:S02]  /*6520*/  LEA.HI R25, R22, R22, RZ, 0x1 ;  /* 0x0000001616197211 */ /* 0x000fe400078f08ff */
[----:B------:R-:W-:Y:S02]  /*6530*/  CS2R R36, SRZ ;  /* 0x0000000000247805 */ /* 0x000fe4000001ff00 */
[----:B------:R-:W-:Y:S02]  /*6540*/  LOP3.LUT P4, R57, R52, 0xff, RZ, 0xc0, !PT ;  /* 0x000000ff34397812 */ /* 0x000fe4000788c0ff */
[----:B------:R-:W-:Y:S02]  /*6550*/  CS2R R34, SRZ ;  /* 0x0000000000227805 */ /* 0x000fe4000001ff00 */
[----:B------:R-:W-:Y:S02]  /*6560*/  SEL R4, RZ, 0xffffffff, P3 ;  /* 0xffffffffff047807 */ /* 0x000fe40001800000 */
[----:B------:R-:W-:Y:S02]  /*6570*/  CS2R R32, SRZ ;  /* 0x0000000000207805 */ /* 0x000fe4000001ff00 */
[----:B------:R-:W-:Y:S02]  /*6580*/  P2R R69, PR, RZ, 0x20 ;  /* 0x00000020ff457803 */ /* 0x000fe40000000000 */
[----:B------:R-:W-:Y:S02]  /*6590*/  @P5 SHF.L.U32 R0, R73, 0x1f, RZ ;  /* 0x0000001f49005819 */ /* 0x000fe400000006ff */
[----:B------:R-:W-:Y:S02]  /*65a0*/  @P2 SEL R4, R5, R4, !P4 ;  /* 0x0000000405042207 */ /* 0x000fe40006000000 */
[----:B------:R1:W3:Y:S02]  /*65b0*/  @P5 SYNCS.PHASECHK.TRANS64.TRYWAIT P1, [R2+URZ+0xc0], R0 ;  /* 0x0000c000020055a7 */ /* 0x0002e400080211ff */
[----:B------:R-:W-:Y:S04]  /*65c0*/  LOP3.LUT R4, R4, 0x1, RZ, 0xc0, !PT ;  /* 0x0000000104047812 */ /* 0x000fe800078ec0ff */
[----:B------:R-:W-:Y:S04]  /*65d0*/  ISETP.NE.U32.AND P2, PT, R4, 0x1, PT ;  /* 0x000000010400780c */ /* 0x000fe80003f45070 */
[----:B------:R-:W-:Y:S01]  /*65e0*/  P2R R76, PR, RZ, 0x4 ;  /* 0x00000004ff4c7803 */ /* 0x000fe20000000000 */
[----:B------:R4:W2:Y:S01]  /*65f0*/  SYNCS.PHASECHK.TRANS64.TRYWAIT P0, [R72+URZ+0x120], R3 ;  /* 0x00012003480075a7 */ /* 0x0008a200080011ff */
[C---:B-1----:R-:W-:Y:S01]  /*6600*/  IMAD.SHL.U32 R0, R25.reuse, 0x20, RZ ;  /* 0x0000002019007824 */ /* 0x042fe200078e00ff */
[----:B------:R-:W-:Y:S04]  /*6610*/  LOP3.LUT R25, R25, 0xffe, RZ, 0xc0, !PT ;  /* 0x00000ffe19197812 */ /* 0x000fe800078ec0ff */
[----:B------:R-:W-:Y:S01]  /*6620*/  LOP3.LUT R0, R0, 0xffffffc0, RZ, 0xc0, !PT ;  /* 0xffffffc000007812 */ /* 0x000fe200078ec0ff */
[----:B------:R-:W-:Y:S04]  /*6630*/  IMAD.IADD R25, R22, 0x1, -R25 ;  /* 0x0000000116197824 */ /* 0x000fe800078e0a19 */
[----:B------:R-:W-:Y:S04]  /*6640*/  IMAD.IADD R0, R23, 0x1, R0 ;  /* 0x0000000117007824 */ /* 0x000fe800078e0200 */
[----:B------:R-:W-:Y:S01]  /*6650*/  IMAD R25, R25, 0x100000, R0 ;  /* 0x0010000019197824 */ /* 0x000fe200078e0200 */
[----:B---3--:R-:W-:Y:S01]  /*6660*/  @P5 SEL R75, RZ, 0x1, !P1 ;  /* 0x00000001ff4b5807 */ /* 0x008fe20004800000 */
[----:B----4-:R-:W-:Y:S06]  /*6670*/  @!P5 BRA `(.L_x_103) ;  /* 0x000000000090d947 */ /* 0x010fec0003800000 */
[----:B------:R-:W-:Y:S01]  /*6680*/  HFMA2 R39, -RZ, RZ, 0, 0 ;  /* 0x00000000ff277431 */ /* 0x000fe200000001ff */
[----:B------:R-:W-:Y:S01]  /*6690*/  ISETP.NE.AND P1, PT, R75, RZ, PT ;  /* 0x000000ff4b00720c */ /* 0x000fe20003f25270 */
[----:B------:R-:W-:Y:S01]  /*66a0*/  IMAD.U32 R5, RZ, RZ, UR46 ;  /* 0x0000002eff057e24 */ /* 0x000fe2000f8e00ff */
[----:B------:R-:W-:Y:S11]  /*66b0*/  BSSY B0, `(.L_x_104) ;  /* 0x0000005000007945 */ /* 0x000ff60003800000 */
[----:B------:R-:W-:Y:S05]  /*66c0*/  @P1 BRA `(.L_x_105) ;  /* 0x00000000000c1947 */ /* 0x000fea0003800000 */
[----:B------:R-:W-:Y:S04]  /*66d0*/  SHF.L.U32 R0, R73, 0x1f, RZ ;  /* 0x0000001f49007819 */ /* 0x000fe800000006ff */
[----:B------:R-:W1:Y:S02]  /*66e0*/  SYNCS.PHASECHK.TRANS64.TRYWAIT P1, [R2+URZ+0xc0], R0 ;  /* 0x0000c000020075a7 */ /* 0x000e6400080211ff */
[----:B-1----:R-:W-:Y:S05]  /*66f0*/  @!P1 BRA `(.L_x_106) ;  /* 0x0000002000189947 */ /* 0x002fea0003800000 */
.L_x_105:
[----:B------:R-:W-:Y:S05]  /*6700*/  BSYNC B0 ;  /* 0x0000000000007941 */ /* 0x000fea0003800000 */
.L_x_104:
[----:B------:R-:W-:Y:S01]  /*6710*/  ISETP.NE.AND P1, PT, R76, RZ, PT ;  /* 0x000000ff4c00720c */ /* 0x000fe20003f25270 */
[----:B------:R-:W-:Y:S01]  /*6720*/  IMAD.MOV.U32 R38, RZ, RZ, RZ ;  /* 0x000000ffff267224 */ /* 0x000fe200078e00ff */
[----:B------:R-:W-:Y:S02]  /*6730*/  CS2R R36, SRZ ;  /* 0x0000000000247805 */ /* 0x000fe4000001ff00 */
[----:B------:R-:W-:Y:S02]  /*6740*/  CS2R R34, SRZ ;  /* 0x0000000000227805 */ /* 0x000fe4000001ff00 */
[----:B------:R-:W-:Y:S02]  /*6750*/  CS2R R32, SRZ ;  /* 0x0000000000207805 */ /* 0x000fe4000001ff00 */
[----:B------:R-:W-:Y:S02]  /*6760*/  CS2R R42, SRZ ;  /* 0x00000000002a7805 */ /* 0x000fe4000001ff00 */
[----:B------:R-:W-:Y:S02]  /*6770*/  CS2R R40, SRZ ;  /* 0x0000000000287805 */ /* 0x000fe4000001ff00 */
[----:B------:R-:W-:Y:S02]  /*6780*/  CS2R R46, SRZ ;  /* 0x00000000002e7805 */ /* 0x000fe4000001ff00 */
[----:B------:R-:W-:Y:S01]  /*6790*/  CS2R R44, SRZ ;  /* 0x00000000002c7805 */ /* 0x000fe2000001ff00 */
[----:B------:R-:W-:Y:S01]  /*67a0*/  @P1 IMAD R5, R5, 0x800, R27 ;  /* 0x0000080005051824 */ /* 0x000fe200078e021b */
[----:B------:R-:W-:Y:S05]  /*67b0*/  @P1 WARPSYNC.ALL ;  /* 0x0000000000001948 */ /* 0x000fea0003800000 */
[----:B------:R-:W-:Y:S01]  /*67c0*/  @P1 LEA R5, R5, UR44, 0x2 ;  /* 0x0000002c05051c11 */ /* 0x000fe2000f8e10ff */
[----:B------:R-:W-:Y:S04]  /*67d0*/  UIADD3 UR4, UPT, UPT, UR46, 0x1, URZ ;  /* 0x000000012e047890 */ /* 0x000fe8000fffe0ff */
[----:B------:R3:W4:Y:S01]  /*67e0*/  @P1 LDSM.16.M88.4 R32, [R5+0x400] ;  /* 0x000400000520183b */ /* 0x0007220000000200 */
[----:B------:R-:W-:Y:S01]  /*67f0*/  @P1 VIADD R4, R5, 0x400 ;  /* 0x0000040005041836 */ /* 0x000fe20000000000 */
[----:B------:R-:W-:Y:S01]  /*6800*/  UISETP.NE.AND UP0, UPT, UR4, 0x3, UPT ;  /* 0x000000030400788c */ /* 0x000fe2000bf05270 */
[C-C-:B-1----:R-:W-:Y:S02]  /*6810*/  @P1 IMAD R2, R62.reuse, 0x4, R5.reuse ;  /* 0x000000043e021824 */ /* 0x142fe400078e0205 */
[C---:B------:R-:W-:Y:S01]  /*6820*/  @P1 IMAD R4, R61.reuse, 0x4, R4 ;  /* 0x000000043d041824 */ /* 0x040fe200078e0204 */
[----:B------:R-:W-:Y:S01]  /*6830*/  USEL UR5, URZ, 0x1, UP0 ;  /* 0x00000001ff057887 */ /* 0x000fe20008000000 */
[----:B------:R-:W-:Y:S01]  /*6840*/  @P1 IMAD R0, R61, 0x4, R5 ;  /* 0x000000043d001824 */ /* 0x000fe200078e0205 */
[----:B------:R3:W1:Y:S01]  /*6850*/  @P1 LDSM.16.M88.4 R36, [R2+0x400] ;  /* 0x000400000224183b */ /* 0x0006620000000200 */
[----:B------:R-:W-:Y:S01]  /*6860*/  @P1 IMAD R4, R62, 0x4, R4 ;  /* 0x000000043e041824 */ /* 0x000fe200078e0204 */
[----:B------:R-:W-:Y:S02]  /*6870*/  USEL UR4, UR4, URZ, UP0 ;  /* 0x000000ff04047287 */ /* 0x000fe40008000000 */
[----:B------:R3:W1:Y:S01]  /*6880*/  @P1 LDSM.16.M88.4 R40, [R0+0x400] ;  /* 0x000400000028183b */ /* 0x0006620000000200 */
[----:B------:R-:W-:Y:S03]  /*6890*/  LOP3.LUT R73, R73, UR5, RZ, 0x3c, !PT ;  /* 0x0000000549497c12 */ /* 0x000fe6000f8e3cff */
[----:B------:R3:W1:Y:S01]  /*68a0*/  @P1 LDSM.16.M88.4 R44, [R4] ;  /* 0x00000000042c183b */ /* 0x0006620000000200 */
[----:B------:R-:W-:Y:S03]  /*68b0*/  IMAD.U32 R74, RZ, RZ, UR4 ;  /* 0x00000004ff4a7e24 */ /* 0x000fe6000f8e00ff */
.L_x_103:
[----:B------:R-:W-:Y:S05]  /*68c0*/  BSYNC B1 ;  /* 0x0000000000017941 */ /* 0x000fea0003800000 */
.L_x_102:
[----:B---3--:R-:W-:Y:S04]  /*68d0*/  SHF.R.U32.HI R0, RZ, 0x15, R25 ;  /* 0x00000015ff007819 */ /* 0x008fe80000011619 */
[----:B------:R-:W-:Y:S01]  /*68e0*/  LOP3.LUT P1, RZ, R0, 0x3, R53, 0x48, !PT ;  /* 0x0000000300ff7812 */ /* 0x000fe20007824835 */
[----:B------:R-:W-:Y:S01]  /*68f0*/  @!UPT UIADD3 URZ, UPT, UPT, URZ, URZ, URZ ;  /* 0x000000fffffff290 */ /* 0x000fe2000fffe0ff */
[----:B--2---:R-:W-:Y:S11]  /*6900*/  @P0 BRA `(.L_x_107) ;  /* 0x0000000000080947 */ /* 0x004ff60003800000 */
[----:B------:R-:W2:Y:S02]  /*6910*/  SYNCS.PHASECHK.TRANS64.TRYWAIT P0, [R72+URZ+0x120], R3 ;  /* 0x00012003480075a7 */ /* 0x000ea400080011ff */
[----:B--2---:R-:W-:Y:S05]  /*6920*/  @!P0 BRA `(.L_x_108) ;  /* 0x0000001c00a08947 */ /* 0x004fea0003800000 */
.L_x_107:
[----:B------:R-:W-:Y:S05]  /*6930*/  @!P1 BRA `(.L_x_109) ;  /* 0x0000000000409947 */ /* 0x000fea0003800000 */
[----:B------:R-:W3:Y:S01]  /*6940*/  LDCU.64 UR8, c[0x4][0x70] ;  /* 0x01000e00ff0877ac */ /* 0x000ee20008000a00 */
[----:B--2---:R-:W-:Y:S01]  /*6950*/  MOV R3, 0x0 ;  /* 0x0000000000037802 */ /* 0x004fe20000000f00 */
[----:B------:R-:W-:Y:S02]  /*6960*/  HFMA2 R12, -RZ, RZ, 0, 5.9604644775390625e-08 ;  /* 0x00000001ff0c7431 */ /* 0x000fe400000001ff */
[----:B------:R-:W-:Y:S02]  /*6970*/  IMAD.MOV.U32 R8, RZ, RZ, 0x192 ;  /* 0x00000192ff087424 */ /* 0x000fe400078e00ff */
[----:B------:R-:W-:Y:S01]  /*6980*/  IMAD.MOV.U32 R13, RZ, RZ, RZ ;  /* 0x000000ffff0d7224 */ /* 0x000fe200078e00ff */
[----:B------:R-:W2:Y:S01]  /*6990*/  LDCU.64 UR6, c[0x4][0x78] ;  /* 0x01000f00ff0677ac */ /* 0x000ea20008000a00 */
[----:B------:R-:W1:Y:S01]  /*69a0*/  LDC.64 R2, c[0x4][R3] ;  /* 0x0100000003027b82 */ /* 0x000e620000000a00 */
[----:B------:R-:W5:Y:S01]  /*69b0*/  LDCU.64 UR4, c[0x4][0x10] ;  /* 0x01000200ff0477ac */ /* 0x000f620008000a00 */
[----:B---3--:R-:W-:Y:S01]  /*69c0*/  MOV R5, UR9 ;  /* 0x0000000900057c02 */ /* 0x008fe20008000f00 */
[----:B------:R-:W-:Y:S01]  /*69d0*/  IMAD.U32 R4, RZ, RZ, UR8 ;  /* 0x00000008ff047e24 */ /* 0x000fe2000f8e00ff */
[----:B--2---:R-:W-:Y:S01]  /*69e0*/  MOV R7, UR7 ;  /* 0x0000000700077c02 */ /* 0x004fe20008000f00 */
[----:B------:R-:W-:Y:S01]  /*69f0*/  IMAD.U32 R6, RZ, RZ, UR6 ;  /* 0x00000006ff067e24 */ /* 0x000fe2000f8e00ff */
[----:B-----5:R-:W-:Y:S01]  /*6a00*/  MOV R11, UR5 ;  /* 0x00000005000b7c02 */ /* 0x020fe20008000f00 */
[----:B------:R-:W-:Y:S02]  /*6a10*/  IMAD.U32 R10, RZ, RZ, UR4 ;  /* 0x00000004ff0a7e24 */ /* 0x000fe4000f8e00ff */
[----:B------:R-:W-:Y:S07]  /*6a20*/  LEPC R20, `(.L_x_109) ;  /* 0x000000001014794e */ /* 0x000fee0000000000 */
[----:B-1--4-:R-:W-:Y:S05]  /*6a30*/  CALL.ABS.NOINC R2 ;  /* 0x0000000002007343 */ /* 0x012fea0003c00000 */
.L_x_109:
[----:B------:R-:W-:Y:S05]  /*6a40*/  WARPSYNC.ALL ;  /* 0x0000000000007948 */ /* 0x000fea0003800000 */
[----:B------:R-:W-:Y:S01]  /*6a50*/  R2UR UR4, R25 ;  /* 0x00000000190472ca */ /* 0x000fe200000e0000 */
[----:B------:R-:W-:Y:S01]  /*6a60*/  BSSY.RECONVERGENT B0, `(.L_x_110) ;  /* 0x000003f000007945 */ /* 0x000fe20003800200 */
[----:B------:R-:W-:Y:S02]  /*6a70*/  MOV R20, UR46 ;  /* 0x0000002e00147c02 */ /* 0x000fe40008000f00 */
[----:B------:R-:W-:Y:S02]  /*6a80*/  SHF.L.U32 R70, R62, 0x2, RZ ;  /* 0x000000023e467819 */ /* 0x000fe400000006ff */
[----:B------:R-:W-:Y:S02]  /*6a90*/  LEA R20, R20, R27, 0xb ;  /* 0x0000001b14147211 */ /* 0x000fe400078e58ff */
[----:B------:R-:W-:Y:S02]  /*6aa0*/  SHF.L.U32 R71, R61, 0x2, RZ ;  /* 0x000000023d477819 */ /* 0x000fe400000006ff */
[----:B------:R-:W-:Y:S02]  /*6ab0*/  LEA R20, R20, UR44, 0x2 ;  /* 0x0000002c14147c11 */ /* 0x000fe4000f8e10ff */
[----:B------:R-:W-:Y:S01]  /*6ac0*/  ISETP.NE.AND P0, PT, R63, RZ, PT ;  /* 0x000000ff3f00720c */ /* 0x000fe20003f05270 */
[----:B------:R-:W3:Y:S02]  /*6ad0*/  LDTM.16dp128bit.x8 R4, tmem[UR4] ;  /* 0x00000004000479ee */ /* 0x000ee40008180000 */
[C---:B---3--:R-:W-:Y:S01]  /*6ae0*/  FMUL R0, R24.reuse, R4 ;  /* 0x0000000418007220 */ /* 0x048fe20000400000 */
[C---:B------:R-:W-:Y:S01]  /*6af0*/  FMUL R2, R24.reuse, R5 ;  /* 0x0000000518027220 */ /* 0x040fe20000400000 */
[C---:B--2---:R-:W-:Y:S01]  /*6b00*/  FMUL R3, R24.reuse, R6 ;  /* 0x0000000618037220 */ /* 0x044fe20000400000 */
[----:B------:R-:W-:Y:S01]  /*6b10*/  FMUL R7, R24, R7 ;  /* 0x0000000718077220 */ /* 0x000fe20000400000 */
[----:B----4-:R-:W-:Y:S01]  /*6b20*/  FFMA R28, R26, R32, R0 ;  /* 0x000000201a1c7223 */ /* 0x010fe20000000000 */
[----:B------:R-:W-:Y:S01]  /*6b30*/  FMUL R4, R24, R8 ;  /* 0x0000000818047220 */ /* 0x000fe20000400000 */
[----:B------:R-:W-:Y:S01]  /*6b40*/  FFMA R29, R26, R33, R2 ;  /* 0x000000211a1d7223 */ /* 0x000fe20000000002 */
[----:B------:R-:W-:Y:S01]  /*6b50*/  FMUL R5, R24, R9 ;  /* 0x0000000918057220 */ /* 0x000fe20000400000 */
[----:B------:R-:W-:Y:S01]  /*6b60*/  FFMA R30, R26, R34, R3 ;  /* 0x000000221a1e7223 */ /* 0x000fe20000000003 */
[----:B------:R-:W-:Y:S01]  /*6b70*/  FMUL R6, R24, R10 ;  /* 0x0000000a18067220 */ /* 0x000fe20000400000 */
[----:B------:R-:W-:Y:S01]  /*6b80*/  FFMA R31, R26, R35, R7 ;  /* 0x000000231a1f7223 */ /* 0x000fe20000000007 */
[----:B------:R-:W-:Y:S01]  /*6b90*/  FMUL R11, R24, R11 ;  /* 0x0000000b180b7220 */ /* 0x000fe20000400000 */
[----:B-1----:R-:W-:Y:S01]  /*6ba0*/  FFMA R4, R26, R36, R4 ;  /* 0x000000241a047223 */ /* 0x002fe20000000004 */
[----:B------:R-:W-:Y:S01]  /*6bb0*/  FMUL R8, R24, R12 ;  /* 0x0000000c18087220 */ /* 0x000fe20000400000 */
[----:B------:R-:W-:Y:S01]  /*6bc0*/  FFMA R5, R26, R37, R5 ;  /* 0x000000251a057223 */ /* 0x000fe20000000005 */
[----:B------:R1:W-:Y:S01]  /*6bd0*/  STSM.16.M88.4 [R20+0x400], R28 ;  /* 0x0004001c14007844 */ /* 0x0003e20000000200 */
[----:B------:R-:W-:Y:S01]  /*6be0*/  FMUL R9, R24, R13 ;  /* 0x0000000d18097220 */ /* 0x000fe20000400000 */
[----:B------:R-:W-:Y:S01]  /*6bf0*/  FFMA R6, R26, R38, R6 ;  /* 0x000000261a067223 */ /* 0x000fe20000000006 */
[C---:B------:R-:W-:Y:S01]  /*6c00*/  FMUL R10, R24.reuse, R14 ;  /* 0x0000000e180a7220 */ /* 0x040fe20000400000 */
[----:B------:R-:W-:Y:S01]  /*6c10*/  FMUL R13, R24, R17 ;  /* 0x00000011180d7220 */ /* 0x000fe20000400000 */
[----:B------:R-:W-:Y:S01]  /*6c20*/  IADD3 R17, PT, PT, R70, 0x400, R20 ;  /* 0x0000040046117810 */ /* 0x000fe20007ffe014 */
[----:B------:R-:W-:Y:S01]  /*6c30*/  FFMA R7, R26, R39, R11 ;  /* 0x000000271a077223 */ /* 0x000fe2000000000b */
[----:B------:R-:W-:Y:S01]  /*6c40*/  FMUL R15, R24, R15 ;  /* 0x0000000f180f7220 */ /* 0x000fe20000400000 */
[----:B------:R-:W-:Y:S01]  /*6c50*/  FFMA R8, R26, R40, R8 ;  /* 0x000000281a087223 */ /* 0x000fe20000000008 */
[----:B------:R-:W-:Y:S01]  /*6c60*/  FMUL R12, R24, R16 ;  /* 0x00000010180c7220 */ /* 0x000fe20000400000 */
[C---:B------:R-:W-:Y:S01]  /*6c70*/  FFMA R9, R26.reuse, R41, R9 ;  /* 0x000000291a097223 */ /* 0x040fe20000000009 */
[----:B------:R1:W-:Y:S01]  /*6c80*/  STSM.16.M88.4 [R17], R4 ;  /* 0x0000000411007844 */ /* 0x0003e20000000200 */
[----:B------:R-:W-:Y:S01]  /*6c90*/  FFMA R10, R26, R42, R10 ;  /* 0x0000002a1a0a7223 */ /* 0x000fe2000000000a */
[----:B------:R-:W-:Y:S01]  /*6ca0*/  FMUL R14, R24, R18 ;  /* 0x00000012180e7220 */ /* 0x000fe20000400000 */
[----:B------:R-:W-:Y:S01]  /*6cb0*/  IADD3 R16, PT, PT, R71, 0x400, R20 ;  /* 0x0000040047107810 */ /* 0x000fe20007ffe014 */
[----:B------:R-:W-:Y:S01]  /*6cc0*/  FFMA R11, R26, R43, R15 ;  /* 0x0000002b1a0b7223 */ /* 0x000fe2000000000f */
[----:B------:R-:W-:Y:S01]  /*6cd0*/  FMUL R19, R24, R19 ;  /* 0x0000001318137220 */ /* 0x000fe20000400000 */
[C---:B------:R-:W-:Y:S01]  /*6ce0*/  FFMA R12, R26.reuse, R44, R12 ;  /* 0x0000002c1a0c7223 */ /* 0x040fe2000000000c */
[C---:B------:R-:W-:Y:S01]  /*6cf0*/  FFMA R13, R26.reuse, R45, R13 ;  /* 0x0000002d1a0d7223 */ /* 0x040fe2000000000d */
[----:B------:R-:W-:Y:S01]  /*6d00*/  FFMA R14, R26, R46, R14 ;  /* 0x0000002e1a0e7223 */ /* 0x000fe2000000000e */
[----:B------:R1:W-:Y:S01]  /*6d10*/  STSM.16.M88.4 [R16], R8 ;  /* 0x0000000810007844 */ /* 0x0003e20000000200 */
[----:B------:R-:W-:Y:S01]  /*6d20*/  IADD3 R0, PT, PT, R70, R16, RZ ;  /* 0x0000001046007210 */ /* 0x000fe20007ffe0ff */
[----:B------:R-:W-:Y:S05]  /*6d30*/  FFMA R15, R26, R47, R19 ;  /* 0x0000002f1a0f7223 */ /* 0x000fea0000000013 */
[----:B------:R1:W-:Y:S01]  /*6d40*/  STSM.16.M88.4 [R0], R12 ;  /* 0x0000000c00007844 */ /* 0x0003e20000000200 */
[----:B------:R-:W-:Y:S01]  /*6d50*/  @!PT LDS RZ, [RZ] ;  /* 0x00000000fffff984 */ /* 0x000fe20000000800 */
[----:B------:R-:W-:Y:S01]  /*6d60*/  @!PT LDS RZ, [RZ] ;  /* 0x00000000fffff984 */ /* 0x000fe20000000800 */
[----:B------:R-:W-:Y:S01]  /*6d70*/  @!PT LDS RZ, [RZ] ;  /* 0x00000000fffff984 */ /* 0x000fe20000000800 */
[----:B------:R-:W-:Y:S01]  /*6d80*/  @!PT LDS RZ, [RZ] ;  /* 0x00000000fffff984 */ /* 0x000fe20000000800 */
[----:B------:R2:W-:Y:S06]  /*6d90*/  MEMBAR.ALL.CTA ;  /* 0x0000000000007992 */ /* 0x0005ec0000008000 */
[----:B--2---:R-:W2:Y:S02]  /*6da0*/  FENCE.VIEW.ASYNC.S ;  /* 0x00000000000073c6 */ /* 0x004ea40000000000 */
[----:B--2---:R-:W-:Y:S06]  /*6db0*/  BAR.SYNC.DEFER_BLOCKING 0x1, 0x80 ;  /* 0x0042000000007b1d */ /* 0x004fec0000010000 */
[----:B------:R-:W-:Y:S05]  /*6dc0*/  @P0 BRA `(.L_x_111) ;  /* 0x0000000000200947 */ /* 0x000fea0003800000 */
[----:B------:R-:W2:Y:S01]  /*6dd0*/  LDCU.64 UR6, c[0x0][0x348] ;  /* 0x00006900ff0677ac */ /* 0x000ea20008000a00 */
[----:B------:R-:W-:Y:S01]  /*6de0*/  ULEA UR5, UR46, UR44, 0xd ;  /* 0x0000002c2e057291 */ /* 0x000fe2000f8e68ff */
[----:B------:R-:W-:Y:S03]  /*6df0*/  UMOV UR51, UR36 ;  /* 0x0000002400337c82 */ /* 0x000fe60008000000 */
[----:B------:R-:W-:Y:S02]  /*6e00*/  UIADD3 UR48, UPT, UPT, UR5, 0x400, URZ ;  /* 0x0000040005307890 */ /* 0x000fe4000fffe0ff */
[----:B--2---:R-:W-:Y:S04]  /*6e10*/  UIADD3 UR4, UP0, UPT, UR6, 0x680, URZ ;  /* 0x0000068006047890 */ /* 0x004fe8000ff1e0ff */
[----:B------:R-:W-:Y:S09]  /*6e20*/  UIADD3.X UR5, UPT, UPT, URZ, UR7, URZ, UP0, !UPT ;  /* 0x00000007ff057290 */ /* 0x000ff200087fe4ff */
[----:B------:R2:W-:Y:S02]  /*6e30*/  UTMASTG.3D [UR48], [UR4] ;  /* 0x00000030040073b5 */ /* 0x0005e40008010000 */
[----:B--2---:R0:W-:Y:S02]  /*6e40*/  UTMACMDFLUSH ;  /* 0x00000000000079b7 */ /* 0x0041e40000000000 */
.L_x_111:
[----:B------:R-:W-:Y:S05]  /*6e50*/  BSYNC.RECONVERGENT B0 ;  /* 0x0000000000007941 */ /* 0x000fea0003800200 */
.L_x_110:
[----:B------:R-:W-:Y:S01]  /*6e60*/  UIADD3 UR47, UPT, UPT, UR46, 0x1, URZ ;  /* 0x000000012e2f7890 */ /* 0x000fe2000fffe0ff */
[----:B------:R-:W-:Y:S03]  /*6e70*/  BSSY.RECONVERGENT B0, `(.L_x_112) ;  /* 0x0000005000007945 */ /* 0x000fe60003800200 */
[----:B------:R-:W-:Y:S04]  /*6e80*/  UISETP.NE.AND UP0, UPT, UR47, 0x3, UPT ;  /* 0x000000032f00788c */ /* 0x000fe8000bf05270 */
[----:B------:R-:W-:Y:S01]  /*6e90*/  USEL UR45, UR47, URZ, UP0 ;  /* 0x000000ff2f2d7287 */ /* 0x000fe20008000000 */
[----:B------:R-:W-:Y:S11]  /*6ea0*/  @P0 BRA `(.L_x_113) ;  /* 0x0000000000040947 */ /* 0x000ff60003800000 */
[----:B------:R-:W-:Y:S04]  /*6eb0*/  DEPBAR.LE SB0, 0x1 ;  /* 0x000080400000791a */ /* 0x000fe80000000000 */
.L_x_113:
[----:B------:R-:W-:Y:S05]  /*6ec0*/  BSYNC.RECONVERGENT B0 ;  /* 0x0000000000007941 */ /* 0x000fea0003800200 */
.L_x_112:
[----:B------:R-:W-:Y:S01]  /*6ed0*/  BAR.SYNC.DEFER_BLOCKING 0x1, 0x80 ;  /* 0x0042000000007b1d */ /* 0x000fe20000010000 */
[----:B------:R-:W-:Y:S01]  /*6ee0*/  ISETP.NE.AND P1, PT, R69, RZ, PT ;  /* 0x000000ff4500720c */ /* 0x000fe20003f25270 */
[----:B------:R-:W-:Y:S01]  /*6ef0*/  UISETP.NE.AND UP0, UPT, UR53, URZ, UPT ;  /* 0x000000ff3500728c */ /* 0x000fe2000bf05270 */
[----:B------:R-:W-:Y:S11]  /*6f00*/  LEA R2, R74, UR44, 0x3 ;  /* 0x0000002c4a027c11 */ /* 0x000ff6000f8e18ff */
[----:B------:R-:W-:Y:S01]  /*6f10*/  @P1 SHF.L.U32 R3, R73, 0x1f, RZ ;  /* 0x0000001f49031819 */ /* 0x000fe200000006ff */
[----:B------:R-:W-:Y:S06]  /*6f20*/  BRA.U !UP0, `(.L_x_114) ;  /* 0x0000000108247547 */ /* 0x000fec000b800000 */
[----:B-1----:R-:W-:Y:S01]  /*6f30*/  IMAD.U32 R4, RZ, RZ, UR52 ;  /* 0x00000034ff047e24 */ /* 0x002fe2000f8e00ff */
[----:B------:R-:W-:Y:S01]  /*6f40*/  MOV R0, UR54 ;  /* 0x0000003600007c02 */ /* 0x000fe20008000f00 */
[----:B------:R-:W-:Y:S03]  /*6f50*/  UIADD3 UR4, UPT, UPT, UR52, 0x1, URZ ;  /* 0x0000000134047890 */ /* 0x000fe6000fffe0ff */
[----:B------:R-:W-:Y:S01]  /*6f60*/  @P1 LEA R4, R4, UR44, 0x3 ;  /* 0x0000002c04041c11 */ /* 0x000fe2000f8e18ff */
[----:B------:R-:W-:Y:S04]  /*6f70*/  UISETP.NE.AND UP0, UPT, UR4, 0x3, UPT ;  /* 0x000000030400788c */ /* 0x000fe8000bf05270 */
[----:B------:R-:W-:Y:S01]  /*6f80*/  @P1 VIADD R4, R4, 0xd8 ;  /* 0x000000d804041836 */ /* 0x000fe20000000000 */
[----:B------:R-:W-:Y:S04]  /*6f90*/  USEL UR52, UR4, URZ, UP0 ;  /* 0x000000ff04347287 */ /* 0x000fe80008000000 */
[----:B------:R-:W-:Y:S04]  /*6fa0*/  @P1 PRMT R0, R0, 0x654, R4 ;  /* 0x0000065400001816 */ /* 0x000fe80000000004 */
[----:B------:R2:W-:Y:S04]  /*6fb0*/  @P1 SYNCS.ARRIVE.TRANS64.RED.A1T0 RZ, [R0+URZ], RZ ;  /* 0x000000ff00ff19a7 */ /* 0x0005e800081004ff */
.L_x_114:
[----:B------:R-:W3:Y:S01]  /*6fc0*/  @P1 SYNCS.PHASECHK.TRANS64.TRYWAIT P0, [R2+URZ+0xc0], R3 ;  /* 0x0000c003020015a7 */ /* 0x000ee200080011ff */
[----:B------:R-:W-:Y:S01]  /*6fd0*/  BSSY B1, `(.L_x_115) ;  /* 0x0000017000017945 */ /* 0x000fe20003800000 */
[----:B---3--:R-:W-:Y:S03]  /*6fe0*/  @P1 SEL R75, RZ, 0x1, !P0 ;  /* 0x00000001ff4b1807 */ /* 0x008fe60004000000 */
[----:B------:R-:W-:Y:S05]  /*6ff0*/  @!P1 BRA `(.L_x_116) ;  /* 0x0000000000509947 */ /* 0x000fea0003800000 */
[----:B------:R-:W-:Y:S01]  /*7000*/  ISETP.NE.AND P1, PT, R76, RZ, PT ;  /* 0x000000ff4c00720c */ /* 0x000fe20003f25270 */
[----:B------:R-:W-:Y:S01]  /*7010*/  BSSY B0, `(.L_x_117) ;  /* 0x000000a000007945 */ /* 0x000fe20003800000 */
[----:B------:R-:W-:Y:S11]  /*7020*/  ISETP.NE.AND P0, PT, R75, RZ, PT ;  /* 0x000000ff4b00720c */ /* 0x000ff60003f05270 */
[----:B-1----:R-:W-:Y:S05]  /*7030*/  @P1 IMAD R4, R74, 0x800, R27 ;  /* 0x000008004a041824 */ /* 0x002fea00078e021b */
[----:B------:R-:W-:Y:S05]  /*7040*/  @P1 LEA R4, R4, UR44, 0x2 ;  /* 0x0000002c04041c11 */ /* 0x000fea000f8e10ff */
[--C-:B--2---:R-:W-:Y:S02]  /*7050*/  @P1 IMAD.IADD R0, R71, 0x1, R4.reuse ;  /* 0x0000000147001824 */ /* 0x104fe400078e0204 */
[----:B------:R-:W-:Y:S01]  /*7060*/  @P1 IMAD.IADD R3, R70, 0x1, R4 ;  /* 0x0000000146031824 */ /* 0x000fe200078e0204 */
[----:B------:R-:W-:Y:S06]  /*7070*/  @P0 BRA `(.L_x_118) ;  /* 0x00000000000c0947 */ /* 0x000fec0003800000 */
[----:B------:R-:W-:Y:S04]  /*7080*/  SHF.L.U32 R73, R73, 0x1f, RZ ;  /* 0x0000001f49497819 */ /* 0x000fe800000006ff */
[----:B------:R-:W1:Y:S02]  /*7090*/  SYNCS.PHASECHK.TRANS64.TRYWAIT P0, [R2+URZ+0xc0], R73 ;  /* 0x0000c049020075a7 */ /* 0x000e6400080011ff */
[----:B-1----:R-:W-:Y:S05]  /*70a0*/  @!P0 BRA `(.L_x_119) ;  /* 0x0000001400d48947 */ /* 0x002fea0003800000 */
.L_x_118:
[----:B------:R-:W-:Y:S05]  /*70b0*/  BSYNC B0 ;  /* 0x0000000000007941 */ /* 0x000fea0003800000 */
.L_x_117:
[----:B------:R-:W-:Y:S11]  /*70c0*/  ISETP.NE.AND P0, PT, R76, RZ, PT ;  /* 0x000000ff4c00720c */ /* 0x000ff60003f05270 */
[----:B------:R-:W-:Y:S02]  /*70d0*/  @!UPT UIADD3 URZ, UPT, UPT, URZ, URZ, URZ ;  /* 0x000000fffffff290 */ /* 0x000fe4000fffe0ff */
[----:B-1----:R-:W-:Y:S01]  /*70e0*/  @P0 IADD3 R2, PT, PT, R70, R0, RZ ;  /* 0x0000000046020210 */ /* 0x002fe20007ffe0ff */
[----:B------:R-:W-:Y:S05]  /*70f0*/  @P0 WARPSYNC.ALL ;  /* 0x0000000000000948 */ /* 0x000fea0003800000 */
[----:B------:R3:W4:Y:S04]  /*7100*/  @P0 LDSM.16.M88.4 R32, [R4+0x400] ;  /* 0x000400000420083b */ /* 0x0007280000000200 */
[----:B------:R3:W1:Y:S04]  /*7110*/  @P0 LDSM.16.M88.4 R36, [R3+0x400] ;  /* 0x000400000324083b */ /* 0x0006680000000200 */
[----:B------:R3:W2:Y:S04]  /*7120*/  @P0 LDSM.16.M88.4 R40, [R0+0x400] ;  /* 0x000400000028083b */ /* 0x0006a80000000200 */
[----:B------:R3:W1:Y:S02]  /*7130*/  @P0 LDSM.16.M88.4 R44, [R2+0x400] ;  /* 0x00040000022c083b */ /* 0x0006640000000200 */
.L_x_116:
[----:B------:R-:W-:Y:S05]  /*7140*/  BSYNC B1 ;  /* 0x0000000000017941 */ /* 0x000fea0003800000 */
.L_x_115:
[----:B-123--:R-:W-:Y:S05]  /*7150*/  VIADD R0, R25, 0x20 ;  /* 0x0000002019007836 */ /* 0x00efea0000000000 */
[----:B------:R-:W-:Y:S04]  /*7160*/  SHF.R.U32.HI R0, RZ, 0x15, R0 ;  /* 0x00000015ff007819 */ /* 0x000fe80000011600 */
[----:B------:R-:W-:Y:S11]  /*7170*/  LOP3.LUT P0, RZ, R0, 0x3, R53, 0x48, !PT ;  /* 0x0000000300ff7812 */ /* 0x000ff60007804835 */
[----:B------:R-:W-:Y:S02]  /*7180*/  @!UPT UIADD3 URZ, UPT, UPT, URZ, URZ, URZ ;  /* 0x000000fffffff290 */ /* 0x000fe4000fffe0ff */
[----:B------:R-:W-:Y:S05]  /*7190*/  @!P0 BRA `(.L_x_120) ;  /* 0x0000000000408947 */ /* 0x000fea0003800000 */
[----:B------:R-:W1:Y:S01]  /*71a0*/  LDCU.64 UR8, c[0x4][0x70] ;  /* 0x01000e00ff0877ac */ /* 0x000e620008000a00 */
[----:B------:R-:W-:Y:S01]  /*71b0*/  MOV R3, 0x0 ;  /* 0x0000000000037802 */ /* 0x000fe20000000f00 */
[----:B------:R-:W-:Y:S02]  /*71c0*/  HFMA2 R12, -RZ, RZ, 0, 5.9604644775390625e-08 ;  /* 0x00000001ff0c7431 */ /* 0x000fe400000001ff */
[----:B------:R-:W-:Y:S02]  /*71d0*/  IMAD.MOV.U32 R8, RZ, RZ, 0x192 ;  /* 0x00000192ff087424 */ /* 0x000fe400078e00ff */
[----:B------:R-:W-:Y:S01]  /*71e0*/  IMAD.MOV.U32 R13, RZ, RZ, RZ ;  /* 0x000000ffff0d7224 */ /* 0x000fe200078e00ff */
[----:B------:R-:W2:Y:S01]  /*71f0*/  LDCU.64 UR6, c[0x4][0x78] ;  /* 0x01000f00ff0677ac */ /* 0x000ea20008000a00 */
[----:B------:R-:W3:Y:S01]  /*7200*/  LDC.64 R2, c[0x4][R3] ;  /* 0x0100000003027b82 */ /* 0x000ee20000000a00 */
[----:B------:R-:W5:Y:S01]  /*7210*/  LDCU.64 UR4, c[0x4][0x10] ;  /* 0x01000200ff0477ac */ /* 0x000f620008000a00 */
[----:B-1----:R-:W-:Y:S01]  /*7220*/  MOV R5, UR9 ;  /* 0x0000000900057c02 */ /* 0x002fe20008000f00 */
[----:B------:R-:W-:Y:S01]  /*7230*/  IMAD.U32 R4, RZ, RZ, UR8 ;  /* 0x00000008ff047e24 */ /* 0x000fe2000f8e00ff */
[----:B--2---:R-:W-:Y:S01]  /*7240*/  MOV R7, UR7 ;  /* 0x0000000700077c02 */ /* 0x004fe20008000f00 */
[----:B------:R-:W-:Y:S01]  /*7250*/  IMAD.U32 R6, RZ, RZ, UR6 ;  /* 0x00000006ff067e24 */ /* 0x000fe2000f8e00ff */
[----:B-----5:R-:W-:Y:S01]  /*7260*/  MOV R11, UR5 ;  /* 0x00000005000b7c02 */ /* 0x020fe20008000f00 */
[----:B------:R-:W-:Y:S02]  /*7270*/  IMAD.U32 R10, RZ, RZ, UR4 ;  /* 0x00000004ff0a7e24 */ /* 0x000fe4000f8e00ff */
[----:B------:R-:W-:Y:S07]  /*7280*/  LEPC R20, `(.L_x_120) ;  /* 0x000000001014794e */ /* 0x000fee0000000000 */
[----:B---34-:R-:W-:Y:S05]  /*7290*/  CALL.ABS.NOINC R2 ;  /* 0x0000000002007343 */ /* 0x018fea0003c00000 */
.L_x_120:
[----:B------:R-:W-:Y:S01]  /*72a0*/  ISETP.NE.AND P0, PT, R63, RZ, PT ;  /* 0x000000ff3f00720c */ /* 0x000fe20003f05270 */
[----:B------:R-:W-:Y:S05]  /*72b0*/  WARPSYNC.ALL ;  /* 0x0000000000007948 */ /* 0x000fea0003800000 */
[----:B------:R-:W-:Y:S01]  /*72c0*/  R2UR UR4, R25 ;  /* 0x00000000190472ca */ /* 0x000fe200000e0000 */
[----:B------:R-:W-:Y:S11]  /*72d0*/  BSSY.RECONVERGENT B0, `(.L_x_121) ;  /* 0x0000045000007945 */ /* 0x000ff60003800200 */
[----:B------:R-:W-:Y:S01]  /*72e0*/  @!UPT UIADD3 URZ, UPT, UPT, URZ, URZ, URZ ;  /* 0x000000fffffff290 */ /* 0x000fe2000fffe0ff */
[----:B------:R-:W1:Y:S01]  /*72f0*/  LDTM.16dp128bit.x8 R4, tmem[UR4+0x20] ;  /* 0x00002004000479ee */ /* 0x000e620008180000 */
[----:B------:R-:W-:Y:S01]  /*7300*/  R2UR UR4, R72 ;  /* 0x00000000480472ca */ /* 0x000fe200000e0000 */
[----:B------:R-:W-:Y:S11]  /*7310*/  NOP ;  /* 0x0000000000007918 */ /* 0x000ff60000000000 */
[----:B------:R-:W-:Y:S01]  /*7320*/  @!UPT UIADD3 URZ, UPT, UPT, URZ, URZ, URZ ;  /* 0x000000fffffff290 */ /* 0x000fe2000fffe0ff */
[----:B------:R-:W-:Y:S04]  /*7330*/  UIADD3 UR4, UPT, UPT, UR4, 0x140, URZ ;  /* 0x0000014004047890 */ /* 0x000fe8000fffe0ff */
[----:B------:R-:W-:Y:S01]  /*7340*/  UPRMT UR4, UR54, 0x654, UR4 ;  /* 0x0000065436047896 */ /* 0x000fe20008000004 */
[C---:B-1----:R-:W-:Y:S01]  /*7350*/  FMUL R0, R24.reuse, R4 ;  /* 0x0000000418007220 */ /* 0x042fe20000400000 */
[C---:B------:R-:W-:Y:S01]  /*7360*/  FMUL R2, R24.reuse, R5 ;  /* 0x0000000518027220 */ /* 0x040fe20000400000 */
[----:B------:R-:W-:Y:S06]  /*7370*/  FMUL R3, R24, R6 ;  /* 0x0000000618037220 */ /* 0x000fec0000400000 */
[----:B------:R-:W-:Y:S01]  /*7380*/  SYNCS.ARRIVE.TRANS64.RED.A1T0 RZ, [UR4], RZ ;  /* 0x000000ffffff79a7 */ /* 0x000fe20008100404 */
[C---:B----4-:R-:W-:Y:S01]  /*7390*/  FFMA R28, R26.reuse, R32, R0 ;  /* 0x000000201a1c7223 */ /* 0x050fe20000000000 */
[----:B------:R-:W-:Y:S01]  /*73a0*/  MOV R0, UR45 ;  /* 0x0000002d00007c02 */ /* 0x000fe20008000f00 */
[----:B------:R-:W-:Y:S01]  /*73b0*/  FFMA R29, R26, R33, R2 ;  /* 0x000000211a1d7223 */ /* 0x000fe20000000002 */
[C---:B------:R-:W-:Y:S01]  /*73c0*/  FMUL R7, R24.reuse, R7 ;  /* 0x0000000718077220 */ /* 0x040fe20000400000 */
[----:B------:R-:W-:Y:S01]  /*73d0*/  FMUL R4, R24, R8 ;  /* 0x0000000818047220 */ /* 0x000fe20000400000 */
[----:B------:R-:W-:Y:S01]  /*73e0*/  LEA R0, R0, R27, 0xb ;  /* 0x0000001b00007211 */ /* 0x000fe200078e58ff */
[----:B------:R-:W-:Y:S01]  /*73f0*/  FMUL R5, R24, R9 ;  /* 0x0000000918057220 */ /* 0x000fe20000400000 */
[----:B------:R-:W-:Y:S01]  /*7400*/  FFMA R30, R26, R34, R3 ;  /* 0x000000221a1e7223 */ /* 0x000fe20000000003 */
[----:B------:R-:W-:Y:S01]  /*7410*/  FMUL R6, R24, R10 ;  /* 0x0000000a18067220 */ /* 0x000fe20000400000 */
[----:B------:R-:W-:Y:S01]  /*7420*/  FFMA R31, R26, R35, R7 ;  /* 0x000000231a1f7223 */ /* 0x000fe20000000007 */
[----:B------:R-:W-:Y:S01]  /*7430*/  LEA R0, R0, UR44, 0x2 ;  /* 0x0000002c00007c11 */ /* 0x000fe2000f8e10ff */
[----:B------:R-:W-:Y:S01]  /*7440*/  FMUL R11, R24, R11 ;  /* 0x0000000b180b7220 */ /* 0x000fe20000400000 */
[----:B------:R-:W-:Y:S01]  /*7450*/  FFMA R4, R26, R36, R4 ;  /* 0x000000241a047223 */ /* 0x000fe20000000004 */
[----:B------:R-:W-:Y:S01]  /*7460*/  FMUL R8, R24, R12 ;  /* 0x0000000c18087220 */ /* 0x000fe20000400000 */
[----:B------:R-:W-:Y:S01]  /*7470*/  FFMA R5, R26, R37, R5 ;  /* 0x000000251a057223 */ /* 0x000fe20000000005 */
[----:B------:R1:W-:Y:S01]  /*7480*/  STSM.16.M88.4 [R0+0x400], R28 ;  /* 0x0004001c00007844 */ /* 0x0003e20000000200 */
[----:B------:R-:W-:Y:S01]  /*7490*/  FMUL R9, R24, R13 ;  /* 0x0000000d18097220 */ /* 0x000fe20000400000 */
[----:B------:R-:W-:Y:S01]  /*74a0*/  FFMA R6, R26, R38, R6 ;  /* 0x000000261a067223 */ /* 0x000fe20000000006 */
[----:B------:R-:W-:Y:S01]  /*74b0*/  FMUL R10, R24, R14 ;  /* 0x0000000e180a7220 */ /* 0x000fe20000400000 */
[----:B------:R-:W-:Y:S01]  /*74c0*/  FFMA R7, R26, R39, R11 ;  /* 0x000000271a077223 */ /* 0x000fe2000000000b */
[----:B------:R-:W-:Y:S01]  /*74d0*/  IADD3 R2, PT, PT, R70, 0x400, R0 ;  /* 0x0000040046027810 */ /* 0x000fe20007ffe000 */
[----:B------:R-:W-:Y:S01]  /*74e0*/  FMUL R15, R24, R15 ;  /* 0x0000000f180f7220 */ /* 0x000fe20000400000 */
[----:B------:R-:W-:Y:S01]  /*74f0*/  FFMA R8, R26, R40, R8 ;  /* 0x000000281a087223 */ /* 0x000fe20000000008 */
[----:B------:R-:W-:Y:S01]  /*7500*/  FMUL R12, R24, R16 ;  /* 0x00000010180c7220 */ /* 0x000fe20000400000 */
[----:B------:R-:W-:Y:S01]  /*7510*/  FFMA R9, R26, R41, R9 ;  /* 0x000000291a097223 */ /* 0x000fe20000000009 */
[----:B------:R1:W-:Y:S01]  /*7520*/  STSM.16.M88.4 [R2], R4 ;  /* 0x0000000402007844 */ /* 0x0003e20000000200 */
[----:B------:R-:W-:Y:S01]  /*7530*/  FMUL R13, R24, R17 ;  /* 0x00000011180d7220 */ /* 0x000fe20000400000 */
[----:B------:R-:W-:Y:S01]  /*7540*/  FFMA R10, R26, R42, R10 ;  /* 0x0000002a1a0a7223 */ /* 0x000fe2000000000a */
[----:B------:R-:W-:Y:S01]  /*7550*/  FMUL R14, R24, R18 ;  /* 0x00000012180e7220 */ /* 0x000fe20000400000 */
[----:B------:R-:W-:Y:S01]  /*7560*/  FFMA R11, R26, R43, R15 ;  /* 0x0000002b1a0b7223 */ /* 0x000fe2000000000f */
[----:B------:R-:W-:Y:S01]  /*7570*/  IADD3 R71, PT, PT, R71, 0x400, R0 ;  /* 0x0000040047477810 */ /* 0x000fe20007ffe000 */
[----:B------:R-:W-:Y:S01]  /*7580*/  FMUL R19, R24, R19 ;  /* 0x0000001318137220 */ /* 0x000fe20000400000 */
[C---:B------:R-:W-:Y:S01]  /*7590*/  FFMA R12, R26.reuse, R44, R12 ;  /* 0x0000002c1a0c7223 */ /* 0x040fe2000000000c */
[C---:B------:R-:W-:Y:S01]  /*75a0*/  FFMA R13, R26.reuse, R45, R13 ;  /* 0x0000002d1a0d7223 */ /* 0x040fe2000000000d */
[C---:B------:R-:W-:Y:S01]  /*75b0*/  FFMA R14, R26.reuse, R46, R14 ;  /* 0x0000002e1a0e7223 */ /* 0x040fe2000000000e */
[----:B------:R1:W-:Y:S01]  /*75c0*/  STSM.16.M88.4 [R71], R8 ;  /* 0x0000000847007844 */ /* 0x0003e20000000200 */
[----:B------:R-:W-:Y:S01]  /*75d0*/  FFMA R15, R26, R47, R19 ;  /* 0x0000002f1a0f7223 */ /* 0x000fe20000000013 */
[----:B------:R-:W-:Y:S05]  /*75e0*/  IADD3 R70, PT, PT, R70, R71, RZ ;  /* 0x0000004746467210 */ /* 0x000fea0007ffe0ff */
        /* <DEDUP_REMOVED lines=10> */
[----:B------:R-:W-:Y:S02]  /*7690*/  ULEA UR5, UR45, UR44, 0xd ;  /* 0x0000002c2d057291 */ /* 0x000fe4000f8e68ff */
[----:B------:R-:W-:Y:S02]  /*76a0*/  UIADD3 UR9, UPT, UPT, UR49, 0x20, URZ ;  /* 0x0000002031097890 */ /* 0x000fe4000fffe0ff */
[----:B------:R-:W-:Y:S01]  /*76b0*/  UIADD3 UR8, UPT, UPT, UR5, 0x400, URZ ;  /* 0x0000040005087890 */ /* 0x000fe2000fffe0ff */
[----:B------:R-:W-:Y:S01]  /*76c0*/  UMOV UR10, UR50 ;  /* 0x00000032000a7c82 */ /* 0x000fe20008000000 */
[----:B------:R-:W-:Y:S01]  /*76d0*/  UMOV UR11, UR36 ;  /* 0x00000024000b7c82 */ /* 0x000fe20008000000 */
[----:B--2---:R-:W-:Y:S04]  /*76e0*/  UIADD3 UR4, UP0, UPT, UR6, 0x680, URZ ;  /* 0x0000068006047890 */ /* 0x004fe8000ff1e0ff */
[----:B------:R-:W-:Y:S09]  /*76f0*/  UIADD3.X UR5, UPT, UPT, URZ, UR7, URZ, UP0, !UPT ;  /* 0x00000007ff057290 */ /* 0x000ff200087fe4ff */
[----:B------:R2:W-:Y:S02]  /*7700*/  UTMASTG.3D [UR8], [UR4] ;  /* 0x00000008040073b5 */ /* 0x0005e40008010000 */
[----:B--2---:R0:W-:Y:S02]  /*7710*/  UTMACMDFLUSH ;  /* 0x00000000000079b7 */ /* 0x0041e40000000000 */
.L_x_122:
[----:B------:R-:W-:Y:S05]  /*7720*/  BSYNC.RECONVERGENT B0 ;  /* 0x0000000000007941 */ /* 0x000fea0003800200 */
.L_x_121:
[----:B------:R-:W-:Y:S01]  /*7730*/  UIADD3 UR4, UPT, UPT, UR45, 0x1, URZ ;  /* 0x000000012d047890 */ /* 0x000fe2000fffe0ff */
[----:B------:R-:W-:Y:S03]  /*7740*/  BSSY.RECONVERGENT B0, `(.L_x_123) ;  /* 0x0000008000007945 */ /* 0x000fe60003800200 */
[----:B------:R-:W-:Y:S04]  /*7750*/  UISETP.NE.AND UP0, UPT, UR4, 0x3, UPT ;  /* 0x000000030400788c */ /* 0x000fe8000bf05270 */
[----:B------:R-:W-:Y:S02]  /*7760*/  UISETP.EQ.XOR UP1, UPT, UR47, 0x3, !UP0 ;  /* 0x000000032f00788c */ /* 0x000fe4000c722a70 */
[----:B------:R-:W-:Y:S02]  /*7770*/  USEL UR46, UR4, URZ, UP0 ;  /* 0x000000ff042e7287 */ /* 0x000fe40008000000 */
[----:B------:R-:W-:Y:S04]  /*7780*/  USEL UR5, URZ, 0x1, !UP1 ;  /* 0x00000001ff057887 */ /* 0x000fe8000c800000 */
[----:B------:R-:W-:Y:S01]  /*7790*/  ULOP3.LUT UR55, UR55, UR5, URZ, 0x3c, !UPT ;  /* 0x0000000537377292 */ /* 0x000fe2000f8e3cff */
[----:B------:R-:W-:Y:S11]  /*77a0*/  @P0 BRA `(.L_x_124) ;  /* 0x0000000000040947 */ /* 0x000ff60003800000 */
[----:B------:R-:W-:Y:S04]  /*77b0*/  DEPBAR.LE SB0, 0x1 ;  /* 0x000080400000791a */ /* 0x000fe80000000000 */
.L_x_124:
[----:B------:R-:W-:Y:S05]  /*77c0*/  BSYNC.RECONVERGENT B0 ;  /* 0x0000000000007941 */ /* 0x000fea0003800200 */
.L_x_123:
[----:B------:R-:W-:Y:S01]  /*77d0*/  BAR.SYNC.DEFER_BLOCKING 0x1, 0x80 ;  /* 0x0042000000007b1d */ /* 0x000fe20000010000 */
[----:B------:R-:W-:Y:S01]  /*77e0*/  UISETP.NE.AND UP0, UPT, UR53, -0x2, UPT ;  /* 0xfffffffe3500788c */ /* 0x000fe2000bf05270 */
[----:B------:R-:W-:Y:S08]  /*77f0*/  IADD3 R22, PT, PT, R22, 0x1, RZ ;  /* 0x0000000116167810 */ /* 0x000ff00007ffe0ff */
[----:B------:R-:W-:Y:S05]  /*7800*/  BRA.U !UP0, `(.L_x_125) ;  /* 0x0000000108287547 */ /* 0x000fea000b800000 */
[----:B------:R-:W-:Y:S01]  /*7810*/  ISETP.NE.AND P0, PT, R69, RZ, PT ;  /* 0x000000ff4500720c */ /* 0x000fe20003f05270 */
[----:B-1----:R-:W-:Y:S01]  /*7820*/  IMAD.U32 R2, RZ, RZ, UR52 ;  /* 0x00000034ff027e24 */ /* 0x002fe2000f8e00ff */
[----:B------:R-:W-:Y:S01]  /*7830*/  UIADD3 UR4, UPT, UPT, UR52, 0x1, URZ ;  /* 0x0000000134047890 */ /* 0x000fe2000fffe0ff */
[----:B------:R-:W-:Y:S03]  /*7840*/  IMAD.U32 R0, RZ, RZ, UR54 ;  /* 0x00000036ff007e24 */ /* 0x000fe6000f8e00ff */
[----:B------:R-:W-:Y:S04]  /*7850*/  UISETP.NE.AND UP0, UPT, UR4, 0x3, UPT ;  /* 0x000000030400788c */ /* 0x000fe8000bf05270 */
[----:B------:R-:W-:Y:S03]  /*7860*/  USEL UR52, UR4, URZ, UP0 ;  /* 0x000000ff04347287 */ /* 0x000fe60008000000 */
[----:B------:R-:W-:Y:S05]  /*7870*/  @P0 LEA R2, R2, UR44, 0x3 ;  /* 0x0000002c02020c11 */ /* 0x000fea000f8e18ff */
[----:B------:R-:W-:Y:S05]  /*7880*/  @P0 VIADD R2, R2, 0xd8 ;  /* 0x000000d802020836 */ /* 0x000fea0000000000 */
[----:B------:R-:W-:Y:S04]  /*7890*/  @P0 PRMT R0, R0, 0x654, R2 ;  /* 0x0000065400000816 */ /* 0x000fe80000000002 */
[----:B------:R2:W-:Y:S03]  /*78a0*/  @P0 SYNCS.ARRIVE.TRANS64.RED.A1T0 RZ, [R0+URZ], RZ ;  /* 0x000000ff00ff09a7 */ /* 0x0005e600081004ff */
.L_x_125:
[----:B------:R-:W-:Y:S01]  /*78b0*/  R2UR UR6, R68 ;  /* 0x00000000440672ca */ /* 0x000fe200000e0000 */
[----:B------:R-:W-:Y:S01]  /*78c0*/  UIADD3 UR53, UPT, UPT, UR53, 0x2, URZ ;  /* 0x0000000235357890 */ /* 0x000fe2000fffe0ff */
[----:B------:R-:W-:Y:S02]  /*78d0*/  R2UR UR5, R54 ;  /* 0x00000000360572ca */ /* 0x000fe400000e0000 */
[----:B------:R-:W-:Y:S02]  /*78e0*/  R2UR UR4, R55 ;  /* 0x00000000370472ca */ /* 0x000fe400000e0000 */
[----:B------:R-:W-:Y:S02]  /*78f0*/  R2UR UR36, R66 ;  /* 0x00000000422472ca */ /* 0x000fe400000e0000 */
[----:B------:R-:W-:Y:S02]  /*7900*/  ISETP.NE.AND P0, PT, R58, 0x2, PT ;  /* 0x000000023a00780c */ /* 0x000fe40003f05270 */
[----:B------:R-:W-:Y:S02]  /*7910*/  ISETP.NE.AND P1, PT, R22, 0x4, PT ;  /* 0x000000041600780c */ /* 0x000fe40003f25270 */
[----:B-1----:R-:W-:Y:S01]  /*7920*/  SEL R2, RZ, 0x1, P0 ;  /* 0x00000001ff027807 */ /* 0x002fe20000000000 */
[----:B------:R-:W-:Y:S01]  /*7930*/  UISETP.NE.AND UP0, UPT, UR6, URZ, UPT ;  /* 0x000000ff0600728c */ /* 0x000fe2000bf05270 */
[----:B--2---:R-:W-:Y:S01]  /*7940*/  SEL R0, RZ, 0x1, P1 ;  /* 0x00000001ff007807 */ /* 0x004fe20000800000 */
[----:B------:R-:W-:Y:S01]  /*7950*/  UIADD3 UR32, UPT, UPT, UR37, UR5, URZ ;  /* 0x0000000525207290 */ /* 0x000fe2000fffe0ff */
[----:B------:R-:W-:Y:S01]  /*7960*/  LOP3.LUT R59, R59, R2, RZ, 0x3c, !PT ;  /* 0x000000023b3b7212 */ /* 0x000fe200078e3cff */
[----:B------:R-:W-:Y:S01]  /*7970*/  UIADD3 UR29, UPT, UPT, UR38, UR4, URZ ;  /* 0x00000004261d7290 */ /* 0x000fe2000fffe0ff */
[----:B------:R-:W-:Y:S02]  /*7980*/  LOP3.LUT R60, R60, R0, RZ, 0x3c, !PT ;  /* 0x000000003c3c7212 */ /* 0x000fe400078e3cff */
[----:B------:R-:W-:Y:S02]  /*7990*/  SEL R58, R58, RZ, P0 ;  /* 0x000000ff3a3a7207 */ /* 0x000fe40000000000 */
[----:B------:R-:W-:Y:S01]  /*79a0*/  SEL R22, R22, RZ, P1 ;  /* 0x000000ff16167207 */ /* 0x000fe20000800000 */
[----:B------:R-:W-:Y:S06]  /*79b0*/  BRA.U UP0, `(.L_x_126) ;  /* 0xffffffdd00a87547 */ /* 0x000fec000b83ffff */
[----:B------:R-:W-:-:S13]  /*79c0*/  R2UR UR4, R56 ;  /* 0x00000000380472ca */ /* 0x000fda00000e0000 */
[----:B------:R-:W-:-:S09]  /*79d0*/  UISETP.NE.AND UP0, UPT, UR4, URZ, UPT ;  /* 0x000000ff0400728c */ /* 0x000fd2000bf05270 */
[----:B------:R-:W-:Y:S05]  /*79e0*/  BRA.U !UP0, `(.L_x_127) ;  /* 0x0000000108487547 */ /* 0x000fea000b800000 */
[----:B------:R-:W1:Y:S02]  /*79f0*/  LDCU.64 UR4, c[0x0][0x890] ;  /* 0x00011200ff0477ac */ /* 0x000e640008000a00 */
[----:B-1----:R-:W-:-:S04]  /*7a00*/  UISETP.NE.U32.AND UP0, UPT, UR4, URZ, UPT ;  /* 0x000000ff0400728c */ /* 0x002fc8000bf05070 */
[----:B------:R-:W-:-:S09]  /*7a10*/  UISETP.NE.AND.EX UP0, UPT, UR5, URZ, UPT, UP0 ;  /* 0x000000ff0500728c */ /* 0x000fd2000bf05300 */
[----:B------:R-:W-:Y:S05]  /*7a20*/  BRA.U UP0, `(.L_x_128) ;  /* 0x00000001000c7547 */ /* 0x000fea000b800000 */
[----:B------:R-:W-:-:S13]  /*7a30*/  FSETP.NEU.AND P0, PT, R26, RZ, PT ;  /* 0x000000ff1a00720b */ /* 0x000fda0003f0d000 */
[----:B------:R-:W-:Y:S05]  /*7a40*/  @!P0 EXIT ;  /* 0x000000000000894d */ /* 0x000fea0003800000 */
[----:B------:R-:W-:Y:S05]  /*7a50*/  BRA `(.L_x_127) ;  /* 0x00000000002c7947 */ /* 0x000fea0003800000 */
.L_x_128:
[----:B------:R-:W-:Y:S01]  /*7a60*/  ISETP.NE.AND P0, PT, R57, RZ, PT ;  /* 0x000000ff3900720c */ /* 0x000fe20003f05270 */
[----:B------:R-:W-:-:S12]  /*7a70*/  BSSY.RECONVERGENT B0, `(.L_x_127) ;  /* 0x0000009000007945 */ /* 0x000fd80003800200 */
[----:B------:R-:W-:Y:S05]  /*7a80*/  @P0 BRA `(.L_x_129) ;  /* 0x0000000000140947 */ /* 0x000fea0003800000 */
[----:B------:R-:W1:Y:S02]  /*7a90*/  LDCU.64 UR4, c[0x0][0x888] ;  /* 0x00011100ff0477ac */ /* 0x000e640008000a00 */
[----:B-1----:R-:W-:-:S04]  /*7aa0*/  ISETP.NE.U32.AND P0, PT, RZ, UR4, PT ;  /* 0x00000004ff007c0c */ /* 0x002fc8000bf05070 */
[----:B------:R-:W-:-:S13]  /*7ab0*/  ISETP.NE.AND.EX P0, PT, RZ, UR5, PT, P0 ;  /* 0x00000005ff007c0c */ /* 0x000fda000bf05300 */
[----:B------:R-:W-:Y:S05]  /*7ac0*/  @!P0 EXIT ;  /* 0x000000000000894d */ /* 0x000fea0003800000 */
[----:B------:R-:W-:Y:S05]  /*7ad0*/  BRA `(.L_x_130) ;  /* 0x0000000000087947 */ /* 0x000fea0003800000 */
.L_x_129:
[----:B------:R-:W-:-:S13]  /*7ae0*/  FSETP.NEU.AND P0, PT, R26, RZ, PT ;  /* 0x000000ff1a00720b */ /* 0x000fda0003f0d000 */
[----:B------:R-:W-:Y:S05]  /*7af0*/  @!P0 EXIT ;  /* 0x000000000000894d */ /* 0x000fea0003800000 */
.L_x_130:
[----:B------:R-:W-:Y:S05]  /*7b00*/  BSYNC.RECONVERGENT B0 ;  /* 0x0000000000007941 */ /* 0x000fea0003800200 */
.L_x_127:
[----:B------:R-:W-:Y:S01]  /*7b10*/  ULEA UR4, UR52, UR44, 0x3 ;  /* 0x0000002c34047291 */ /* 0x000fe2000f8e18ff */
[----:B------:R-:W-:-:S04]  /*7b20*/  DEPBAR.LE SB0, 0x0 ;  /* 0x000080000000791a */ /* 0x000fc80000000000 */
[----:B------:R-:W-:-:S04]  /*7b30*/  UIADD3 UR4, UPT, UPT, UR4, 0xd8, URZ ;  /* 0x000000d804047890 */ /* 0x000fc8000fffe0ff */
[----:B------:R-:W-:-:S09]  /*7b40*/  UPRMT UR4, UR54, 0x654, UR4 ;  /* 0x0000065436047896 */ /* 0x000fd20008000004 */
[----:B------:R-:W-:Y:S01]  /*7b50*/  SYNCS.ARRIVE.TRANS64.RED.A1T0 RZ, [UR4], RZ ;  /* 0x000000ffffff79a7 */ /* 0x000fe20008100404 */
[----:B------:R-:W-:Y:S05]  /*7b60*/  EXIT ;  /* 0x000000000000794d */ /* 0x000fea0003800000 */
.L_x_25:
[----:B--2---:R2:W3:Y:S02]  /*7b70*/  SYNCS.PHASECHK.TRANS64.TRYWAIT P0, [R0+URZ+0x170], R2 ;  /* 0x00017002000075a7 */ /* 0x0044e400080011ff */
[----:B---3--:R-:W-:Y:S05]  /*7b80*/  @!P0 NANOSLEEP.SYNCS 0x989680 ;  /* 0x009896800000895d */ /* 0x008fea0003900000 */
[----:B------:R-:W3:Y:S02]  /*7b90*/  @!P0 SYNCS.PHASECHK.TRANS64 P0, [R0+URZ+0x170], R2 ;  /* 0x00017002000085a7 */ /* 0x000ee400080010ff */
[----:B---3--:R-:W-:Y:S05]  /*7ba0*/  @!P0 BRA `(.L_x_25) ;  /* 0xfffffffc00f08947 */ /* 0x008fea000383ffff */
[----:B------:R-:W-:Y:S05]  /*7bb0*/  BRA `(.L_x_131) ;  /* 0xffffff9c00d87947 */ /* 0x000fea000383ffff */
.L_x_28:
[----:B-1----:R-:W-:-:S07]  /*7bc0*/  MOV R0, UR33 ;  /* 0x0000002100007c02 */ /* 0x002fce0008000f00 */
.L_x_132:
[----:B-1----:R1:W2:Y:S02]  /*7bd0*/  SYNCS.PHASECHK.TRANS64.TRYWAIT P0, [R0+URZ+0x60], R3 ;  /* 0x00006003000075a7 */ /* 0x0022a400080011ff */
[----:B--2---:R-:W-:Y:S05]  /*7be0*/  @!P0 NANOSLEEP.SYNCS 0x989680 ;  /* 0x009896800000895d */ /* 0x004fea0003900000 */
[----:B------:R-:W2:Y:S02]  /*7bf0*/  @!P0 SYNCS.PHASECHK.TRANS64 P0, [R0+URZ+0x60], R3 ;  /* 0x00006003000085a7 */ /* 0x000ea400080010ff */
[----:B--2---:R-:W-:Y:S05]  /*7c00*/  @!P0 BRA `(.L_x_132) ;  /* 0xfffffffc00f08947 */ /* 0x004fea000383ffff */
[----:B------:R-:W-:Y:S05]  /*7c10*/  BRA `(.L_x_27) ;  /* 0xffffffa000247947 */ /* 0x000fea000383ffff */
.L_x_35:
[----:B-1----:R-:W-:-:S07]  /*7c20*/  MOV R0, UR17 ;  /* 0x0000001100007c02 */ /* 0x002fce0008000f00 */
.L_x_133:
[----:B-1----:R1:W2:Y:S02]  /*7c30*/  SYNCS.PHASECHK.TRANS64.TRYWAIT P0, [R0+URZ+0x60], R3 ;  /* 0x00006003000075a7 */ /* 0x0022a400080011ff */
[----:B--2---:R-:W-:Y:S05]  /*7c40*/  @!P0 NANOSLEEP.SYNCS 0x989680 ;  /* 0x009896800000895d */ /* 0x004fea0003900000 */
[----:B------:R-:W2:Y:S02]  /*7c50*/  @!P0 SYNCS.PHASECHK.TRANS64 P0, [R0+URZ+0x60], R3 ;  /* 0x00006003000085a7 */ /* 0x000ea400080010ff */
[----:B--2---:R-:W-:Y:S05]  /*7c60*/  @!P0 BRA `(.L_x_133) ;  /* 0xfffffffc00f08947 */ /* 0x004fea000383ffff */
[----:B------:R-:W-:Y:S05]  /*7c70*/  BRA `(.L_x_34) ;  /* 0xffffffa000f07947 */ /* 0x000fea000383ffff */
.L_x_40:
[----:B-1----:R1:W2:Y:S02]  /*7c80*/  SYNCS.PHASECHK.TRANS64.TRYWAIT P0, [R3+URZ+0x100], R0 ;  /* 0x00010000030075a7 */ /* 0x0022a400080011ff */
[----:B--2---:R-:W-:Y:S05]  /*7c90*/  @!P0 NANOSLEEP.SYNCS 0x989680 ;  /* 0x009896800000895d */ /* 0x004fea0003900000 */
[----:B------:R-:W2:Y:S02]  /*7ca0*/  @!P0 SYNCS.PHASECHK.TRANS64 P0, [R3+URZ+0x100], R0 ;  /* 0x00010000030085a7 */ /* 0x000ea400080010ff */
[----:B--2---:R-:W-:Y:S05]  /*7cb0*/  @!P0 BRA `(.L_x_40) ;  /* 0xfffffffc00f08947 */ /* 0x004fea000383ffff */
[----:B------:R-:W-:Y:S05]  /*7cc0*/  BRA `(.L_x_134) ;  /* 0xffffffa400a47947 */ /* 0x000fea000383ffff */
.L_x_44:
[----:B------:R-:W-:-:S07]  /*7cd0*/  MOV R0, UR4 ;  /* 0x0000000400007c02 */ /* 0x000fce0008000f00 */
.L_x_135:
[----:B-1----:R1:W2:Y:S02]  /*7ce0*/  SYNCS.PHASECHK.TRANS64.TRYWAIT P0, [R0+URZ], R2 ;  /* 0x00000002000075a7 */ /* 0x0022a400080011ff */
[----:B--2---:R-:W-:Y:S05]  /*7cf0*/  @!P0 NANOSLEEP.SYNCS 0x989680 ;  /* 0x009896800000895d */ /* 0x004fea0003900000 */
[----:B------:R-:W2:Y:S02]  /*7d00*/  @!P0 SYNCS.PHASECHK.TRANS64 P0, [R0+URZ], R2 ;  /* 0x00000002000085a7 */ /* 0x000ea400080010ff */
[----:B--2---:R-:W-:Y:S05]  /*7d10*/  @!P0 BRA `(.L_x_135) ;  /* 0xfffffffc00f08947 */ /* 0x004fea000383ffff */
[----:B------:R-:W-:Y:S05]  /*7d20*/  BRA `(.L_x_136) ;  /* 0xffffffac00507947 */ /* 0x000fea000383ffff */
.L_x_45:
[----:B------:R-:W-:-:S07]  /*7d30*/  MOV R0, UR5 ;  /* 0x0000000500007c02 */ /* 0x000fce0008000f00 */
.L_x_137:
[----:B-1----:R1:W2:Y:S02]  /*7d40*/  SYNCS.PHASECHK.TRANS64.TRYWAIT P0, [R0+URZ], R3 ;  /* 0x00000003000075a7 */ /* 0x0022a400080011ff */
[----:B--2---:R-:W-:Y:S05]  /*7d50*/  @!P0 NANOSLEEP.SYNCS 0x989680 ;  /* 0x009896800000895d */ /* 0x004fea0003900000 */
[----:B------:R-:W2:Y:S02]  /*7d60*/  @!P0 SYNCS.PHASECHK.TRANS64 P0, [R0+URZ], R3 ;  /* 0x00000003000085a7 */ /* 0x000ea400080010ff */
[----:B--2---:R-:W-:Y:S05]  /*7d70*/  @!P0 BRA `(.L_x_137) ;  /* 0xfffffffc00f08947 */ /* 0x004fea000383ffff */
[----:B------:R-:W-:Y:S05]  /*7d80*/  BRA `(.L_x_138) ;  /* 0xffffffac005c7947 */ /* 0x000fea000383ffff */
.L_x_46:
[----:B------:R-:W-:-:S07]  /*7d90*/  MOV R0, UR5 ;  /* 0x0000000500007c02 */ /* 0x000fce0008000f00 */
.L_x_139:
[----:B-1----:R1:W2:Y:S02]  /*7da0*/  SYNCS.PHASECHK.TRANS64.TRYWAIT P0, [R0+URZ], R3 ;  /* 0x00000003000075a7 */ /* 0x0022a400080011ff */
[----:B--2---:R-:W-:Y:S05]  /*7db0*/  @!P0 NANOSLEEP.SYNCS 0x989680 ;  /* 0x009896800000895d */ /* 0x004fea0003900000 */
[----:B------:R-:W2:Y:S02]  /*7dc0*/  @!P0 SYNCS.PHASECHK.TRANS64 P0, [R0+URZ], R3 ;  /* 0x00000003000085a7 */ /* 0x000ea400080010ff */
[----:B--2---:R-:W-:Y:S05]  /*7dd0*/  @!P0 BRA `(.L_x_139) ;  /* 0xfffffffc00f08947 */ /* 0x004fea000383ffff */
[----:B------:R-:W-:Y:S05]  /*7de0*/  BRA `(.L_x_140) ;  /* 0xffffffac00687947 */ /* 0x000fea000383ffff */
.L_x_47:
[----:B------:R-:W-:-:S07]  /*7df0*/  MOV R0, UR5 ;  /* 0x0000000500007c02 */ /* 0x000fce0008000f00 */
.L_x_141:
[----:B-1----:R1:W2:Y:S02]  /*7e00*/  SYNCS.PHASECHK.TRANS64.TRYWAIT P0, [R0+URZ], R3 ;  /* 0x00000003000075a7 */ /* 0x0022a400080011ff */
[----:B--2---:R-:W-:Y:S05]  /*7e10*/  @!P0 NANOSLEEP.SYNCS 0x989680 ;  /* 0x009896800000895d */ /* 0x004fea0003900000 */
[----:B------:R-:W2:Y:S02]  /*7e20*/  @!P0 SYNCS.PHASECHK.TRANS64 P0, [R0+URZ], R3 ;  /* 0x00000003000085a7 */ /* 0x000ea400080010ff */
[----:B--2---:R-:W-:Y:S05]  /*7e30*/  @!P0 BRA `(.L_x_141) ;  /* 0xfffffffc00f08947 */ /* 0x004fea000383ffff */
[----:B------:R-:W-:Y:S05]  /*7e40*/  BRA `(.L_x_142) ;  /* 0xffffffac00747947 */ /* 0x000fea000383ffff */
.L_x_48:
[----:B------:R-:W-:-:S07]  /*7e50*/  MOV R0, UR5 ;  /* 0x0000000500007c02 */ /* 0x000fce0008000f00 */
.L_x_143:
[----:B-1----:R1:W2:Y:S02]  /*7e60*/  SYNCS.PHASECHK.TRANS64.TRYWAIT P0, [R0+URZ], R3 ;  /* 0x00000003000075a7 */ /* 0x0022a400080011ff */
[----:B--2---:R-:W-:Y:S05]  /*7e70*/  @!P0 NANOSLEEP.SYNCS 0x989680 ;  /* 0x009896800000895d */ /* 0x004fea0003900000 */
[----:B------:R-:W2:Y:S02]  /*7e80*/  @!P0 SYNCS.PHASECHK.TRANS64 P0, [R0+URZ], R3 ;  /* 0x00000003000085a7 */ /* 0x000ea400080010ff */
[----:B--2---:R-:W-:Y:S05]  /*7e90*/  @!P0 BRA `(.L_x_143) ;  /* 0xfffffffc00f08947 */ /* 0x004fea000383ffff */
[----:B------:R-:W-:Y:S05]  /*7ea0*/  BRA `(.L_x_144) ;  /* 0xffffffac00807947 */ /* 0x000fea000383ffff */
.L_x_49:
[----:B------:R-:W-:-:S07]  /*7eb0*/  MOV R0, UR5 ;  /* 0x0000000500007c02 */ /* 0x000fce0008000f00 */
.L_x_145:
[----:B-1----:R1:W2:Y:S02]  /*7ec0*/  SYNCS.PHASECHK.TRANS64.TRYWAIT P0, [R0+URZ], R3 ;  /* 0x00000003000075a7 */ /* 0x0022a400080011ff */
[----:B--2---:R-:W-:Y:S05]  /*7ed0*/  @!P0 NANOSLEEP.SYNCS 0x989680 ;  /* 0x009896800000895d */ /* 0x004fea0003900000 */
[----:B------:R-:W2:Y:S02]  /*7ee0*/  @!P0 SYNCS.PHASECHK.TRANS64 P0, [R0+URZ], R3 ;  /* 0x00000003000085a7 */ /* 0x000ea400080010ff */
[----:B--2---:R-:W-:Y:S05]  /*7ef0*/  @!P0 BRA `(.L_x_145) ;  /* 0xfffffffc00f08947 */ /* 0x004fea000383ffff */
[----:B------:R-:W-:Y:S05]  /*7f00*/  BRA `(.L_x_146) ;  /* 0xffffffac008c7947 */ /* 0x000fea000383ffff */
.L_x_50:
[----:B------:R-:W-:-:S07]  /*7f10*/  MOV R0, UR5 ;  /* 0x0000000500007c02 */ /* 0x000fce0008000f00 */
.L_x_147:
[----:B-1----:R1:W2:Y:S02]  /*7f20*/  SYNCS.PHASECHK.TRANS64.TRYWAIT P0, [R0+URZ], R3 ;  /* 0x00000003000075a7 */ /* 0x0022a400080011ff */
[----:B--2---:R-:W-:Y:S05]  /*7f30*/  @!P0 NANOSLEEP.SYNCS 0x989680 ;  /* 0x009896800000895d */ /* 0x004fea0003900000 */
[----:B------:R-:W2:Y:S02]  /*7f40*/  @!P0 SYNCS.PHASECHK.TRANS64 P0, [R0+URZ], R3 ;  /* 0x00000003000085a7 */ /* 0x000ea400080010ff */
[----:B--2---:R-:W-:Y:S05]  /*7f50*/  @!P0 BRA `(.L_x_147) ;  /* 0xfffffffc00f08947 */ /* 0x004fea000383ffff */
[----:B------:R-:W-:Y:S05]  /*7f60*/  BRA `(.L_x_148) ;  /* 0xffffffac00987947 */ /* 0x000fea000383ffff */
.L_x_51:
[----:B------:R-:W-:-:S07]  /*7f70*/  MOV R0, UR5 ;  /* 0x0000000500007c02 */ /* 0x000fce0008000f00 */
.L_x_149:
[----:B-1----:R1:W2:Y:S02]  /*7f80*/  SYNCS.PHASECHK.TRANS64.TRYWAIT P0, [R0+URZ], R3 ;  /* 0x00000003000075a7 */ /* 0x0022a400080011ff */
[----:B--2---:R-:W-:Y:S05]  /*7f90*/  @!P0 NANOSLEEP.SYNCS 0x989680 ;  /* 0x009896800000895d */ /* 0x004fea0003900000 */
[----:B------:R-:W2:Y:S02]  /*7fa0*/  @!P0 SYNCS.PHASECHK.TRANS64 P0, [R0+URZ], R3 ;  /* 0x00000003000085a7 */ /* 0x000ea400080010ff */
[----:B--2---:R-:W-:Y:S05]  /*7fb0*/  @!P0 BRA `(.L_x_149) ;  /* 0xfffffffc00f08947 */ /* 0x004fea000383ffff */
[----:B------:R-:W-:Y:S05]  /*7fc0*/  BRA `(.L_x_150) ;  /* 0xffffffac00a47947 */ /* 0x000fea000383ffff */
.L_x_52:
[----:B------:R-:W-:-:S07]  /*7fd0*/  MOV R0, UR5 ;  /* 0x0000000500007c02 */ /* 0x000fce0008000f00 */
.L_x_151:
[----:B-1----:R1:W2:Y:S02]  /*7fe0*/  SYNCS.PHASECHK.TRANS64.TRYWAIT P0, [R0+URZ], R3 ;  /* 0x00000003000075a7 */ /* 0x0022a400080011ff */
[----:B--2---:R-:W-:Y:S05]  /*7ff0*/  @!P0 NANOSLEEP.SYNCS 0x989680 ;  /* 0x009896800000895d */ /* 0x004fea0003900000 */
[----:B------:R-:W2:Y:S02]  /*8000*/  @!P0 SYNCS.PHASECHK.TRANS64 P0, [R0+URZ], R3 ;  /* 0x00000003000085a7 */ /* 0x000ea400080010ff */
[----:B--2---:R-:W-:Y:S05]  /*8010*/  @!P0 BRA `(.L_x_151) ;  /* 0xfffffffc00f08947 */ /* 0x004fea000383ffff */
[----:B------:R-:W-:Y:S05]  /*8020*/  BRA `(.L_x_152) ;  /* 0xffffffac00b07947 */ /* 0x000fea000383ffff */
.L_x_53:
[----:B------:R-:W-:-:S07]  /*8030*/  MOV R0, UR5 ;  /* 0x0000000500007c02 */ /* 0x000fce0008000f00 */
.L_x_153:
[----:B-1----:R1:W2:Y:S02]  /*8040*/  SYNCS.PHASECHK.TRANS64.TRYWAIT P0, [R0+URZ], R3 ;  /* 0x00000003000075a7 */ /* 0x0022a400080011ff */
[----:B--2---:R-:W-:Y:S05]  /*8050*/  @!P0 NANOSLEEP.SYNCS 0x989680 ;  /* 0x009896800000895d */ /* 0x004fea0003900000 */
[----:B------:R-:W2:Y:S02]  /*8060*/  @!P0 SYNCS.PHASECHK.TRANS64 P0, [R0+URZ], R3 ;  /* 0x00000003000085a7 */ /* 0x000ea400080010ff */
[----:B--2---:R-:W-:Y:S05]  /*8070*/  @!P0 BRA `(.L_x_153) ;  /* 0xfffffffc00f08947 */ /* 0x004fea000383ffff */
[----:B------:R-:W-:Y:S05]  /*8080*/  BRA `(.L_x_154) ;  /* 0xffffffac00bc7947 */ /* 0x000fea000383ffff */
.L_x_54:
[----:B------:R-:W-:-:S07]  /*8090*/  MOV R0, UR5 ;  /* 0x0000000500007c02 */ /* 0x000fce0008000f00 */
.L_x_155:
[----:B-1----:R1:W2:Y:S02]  /*80a0*/  SYNCS.PHASECHK.TRANS64.TRYWAIT P0, [R0+URZ], R3 ;  /* 0x00000003000075a7 */ /* 0x0022a400080011ff */
[----:B--2---:R-:W-:Y:S05]  /*80b0*/  @!P0 NANOSLEEP.SYNCS 0x989680 ;  /* 0x009896800000895d */ /* 0x004fea0003900000 */
[----:B------:R-:W2:Y:S02]  /*80c0*/  @!P0 SYNCS.PHASECHK.TRANS64 P0, [R0+URZ], R3 ;  /* 0x00000003000085a7 */ /* 0x000ea400080010ff */
[----:B--2---:R-:W-:Y:S05]  /*80d0*/  @!P0 BRA `(.L_x_155) ;  /* 0xfffffffc00f08947 */ /* 0x004fea000383ffff */
[----:B------:R-:W-:Y:S05]  /*80e0*/  BRA `(.L_x_156) ;  /* 0xffffffac00c87947 */ /* 0x000fea000383ffff */
.L_x_57:
[----:B--2---:R2:W3:Y:S02]  /*80f0*/  SYNCS.PHASECHK.TRANS64.TRYWAIT P0, [R2+URZ+0x160], R4 ;  /* 0x00016004020075a7 */ /* 0x0044e400080011ff */
[----:B---3--:R-:W-:Y:S05]  /*8100*/  @!P0 NANOSLEEP.SYNCS 0x989680 ;  /* 0x009896800000895d */ /* 0x008fea0003900000 */
[----:B------:R-:W3:Y:S02]  /*8110*/  @!P0 SYNCS.PHASECHK.TRANS64 P0, [R2+URZ+0x160], R4 ;  /* 0x00016004020085a7 */ /* 0x000ee400080010ff */
[----:B---3--:R-:W-:Y:S05]  /*8120*/  @!P0 BRA `(.L_x_57) ;  /* 0xfffffffc00f08947 */ /* 0x008fea000383ffff */
[----:B------:R-:W-:Y:S05]  /*8130*/  BRA `(.L_x_157) ;  /* 0xffffffb000247947 */ /* 0x000fea000383ffff */
.L_x_58:
[----:B------:R-:W-:-:S07]  /*8140*/  MOV R2, UR4 ;  /* 0x0000000400027c02 */ /* 0x000fce0008000f00 */
.L_x_158:
[----:B--2---:R2:W3:Y:S02]  /*8150*/  SYNCS.PHASECHK.TRANS64.TRYWAIT P0, [R2+URZ+0x110], R5 ;  /* 0x00011005020075a7 */ /* 0x0044e400080011ff */
[----:B---3--:R-:W-:Y:S05]  /*8160*/  @!P0 NANOSLEEP.SYNCS 0x989680 ;  /* 0x009896800000895d */ /* 0x008fea0003900000 */
[----:B------:R-:W3:Y:S02]  /*8170*/  @!P0 SYNCS.PHASECHK.TRANS64 P0, [R2+URZ+0x110], R5 ;  /* 0x00011005020085a7 */ /* 0x000ee400080010ff */
[----:B---3--:R-:W-:Y:S05]  /*8180*/  @!P0 BRA `(.L_x_158) ;  /* 0xfffffffc00f08947 */ /* 0x008fea000383ffff */
[----:B------:R-:W-:Y:S05]  /*8190*/  BRA `(.L_x_159) ;  /* 0xffffffb000347947 */ /* 0x000fea000383ffff */
.L_x_59:
[----:B--2---:R2:W3:Y:S02]  /*81a0*/  SYNCS.PHASECHK.TRANS64.TRYWAIT P1, [R2+URZ+0x100], R4 ;  /* 0x00010004020075a7 */ /* 0x0044e400080211ff */
[----:B---3--:R-:W-:Y:S05]  /*81b0*/  @!P1 NANOSLEEP.SYNCS 0x989680 ;  /* 0x009896800000995d */ /* 0x008fea0003900000 */
[----:B------:R-:W3:Y:S02]  /*81c0*/  @!P1 SYNCS.PHASECHK.TRANS64 P1, [R2+URZ+0x100], R4 ;  /* 0x00010004020095a7 */ /* 0x000ee400080210ff */
[----:B---3--:R-:W-:Y:S05]  /*81d0*/  @!P1 BRA `(.L_x_59) ;  /* 0xfffffffc00f09947 */ /* 0x008fea000383ffff */
[----:B------:R-:W-:Y:S05]  /*81e0*/  BRA `(.L_x_160) ;  /* 0xffffffb000647947 */ /* 0x000fea000383ffff */
.L_x_62:
[----:B------:R-:W-:-:S07]  /*81f0*/  MOV R0, UR4 ;  /* 0x0000000400007c02 */ /* 0x000fce0008000f00 */
.L_x_161:
[----:B--2---:R2:W3:Y:S02]  /*8200*/  SYNCS.PHASECHK.TRANS64.TRYWAIT P0, [R0+URZ+0x110], R2 ;  /* 0x00011002000075a7 */ /* 0x0044e400080011ff */
[----:B---3--:R-:W-:Y:S05]  /*8210*/  @!P0 NANOSLEEP.SYNCS 0x989680 ;  /* 0x009896800000895d */ /* 0x008fea0003900000 */
[----:B------:R-:W3:Y:S02]  /*8220*/  @!P0 SYNCS.PHASECHK.TRANS64 P0, [R0+URZ+0x110], R2 ;  /* 0x00011002000085a7 */ /* 0x000ee400080010ff */
[----:B---3--:R-:W-:Y:S05]  /*8230*/  @!P0 BRA `(.L_x_161) ;  /* 0xfffffffc00f08947 */ /* 0x008fea000383ffff */
[----:B------:R-:W-:Y:S05]  /*8240*/  BRA `(.L_x_61) ;  /* 0xffffffb000b87947 */ /* 0x000fea000383ffff */
.L_x_69:
[----:B-1----:R1:W2:Y:S02]  /*8250*/  SYNCS.PHASECHK.TRANS64.TRYWAIT P1, [R0+URZ+0x100], R2 ;  /* 0x00010002000075a7 */ /* 0x0022a400080211ff */
[----:B--2---:R-:W-:Y:S05]  /*8260*/  @!P1 NANOSLEEP.SYNCS 0x989680 ;  /* 0x009896800000995d */ /* 0x004fea0003900000 */
[----:B------:R-:W2:Y:S02]  /*8270*/  @!P1 SYNCS.PHASECHK.TRANS64 P1, [R0+URZ+0x100], R2 ;  /* 0x00010002000095a7 */ /* 0x000ea400080210ff */
[----:B--2---:R-:W-:Y:S05]  /*8280*/  @!P1 BRA `(.L_x_69) ;  /* 0xfffffffc00f09947 */ /* 0x004fea000383ffff */
[----:B------:R-:W-:Y:S05]  /*8290*/  BRA `(.L_x_162) ;  /* 0xffffffb8002c7947 */ /* 0x000fea000383ffff */
.L_x_70:
[----:B------:R-:W-:-:S07]  /*82a0*/  MOV R2, UR31 ;  /* 0x0000001f00027c02 */ /* 0x000fce0008000f00 */
.L_x_163:
[----:B-1----:R1:W2:Y:S02]  /*82b0*/  SYNCS.PHASECHK.TRANS64.TRYWAIT P0, [R2+URZ+0x140], R0 ;  /* 0x00014000020075a7 */ /* 0x0022a400080011ff */
[----:B--2---:R-:W-:Y:S05]  /*82c0*/  @!P0 NANOSLEEP.SYNCS 0x989680 ;  /* 0x009896800000895d */ /* 0x004fea0003900000 */
[----:B------:R-:W2:Y:S02]  /*82d0*/  @!P0 SYNCS.PHASECHK.TRANS64 P0, [R2+URZ+0x140], R0 ;  /* 0x00014000020085a7 */ /* 0x000ea400080010ff */
[----:B--2---:R-:W-:Y:S05]  /*82e0*/  @!P0 BRA `(.L_x_163) ;  /* 0xfffffffc00f08947 */ /* 0x004fea000383ffff */
[----:B------:R-:W-:Y:S05]  /*82f0*/  BRA `(.L_x_164) ;  /* 0xffffffb8007c7947 */ /* 0x000fea000383ffff */
.L_x_73:
[----:B------:R-:W-:Y:S07]  /*8300*/  MOV R0, UR5 ;  /* 0x0000000500007c02 */ /* 0x000fee0008000f00 */
.L_x_165:
[----:B-1----:R1:W2:Y:S02]  /*8310*/  SYNCS.PHASECHK.TRANS64.TRYWAIT P0, [R0+URZ], R2 ;  /* 0x00000002000075a7 */ /* 0x0022a400080011ff */
[----:B--2---:R-:W-:Y:S05]  /*8320*/  @!P0 NANOSLEEP.SYNCS 0x989680 ;  /* 0x009896800000895d */ /* 0x004fea0003900000 */
[----:B------:R-:W2:Y:S02]  /*8330*/  @!P0 SYNCS.PHASECHK.TRANS64 P0, [R0+URZ], R2 ;  /* 0x00000002000085a7 */ /* 0x000ea400080010ff */
[----:B--2---:R-:W-:Y:S05]  /*8340*/  @!P0 BRA `(.L_x_165) ;  /* 0xfffffffc00f08947 */ /* 0x004fea000383ffff */
[----:B------:R-:W-:Y:S05]  /*8350*/  BRA `(.L_x_72) ;  /* 0xffffffb800987947 */ /* 0x000fea000383ffff */
.L_x_76:
[----:B------:R-:W-:-:S07]  /*8360*/  MOV R0, UR4 ;  /* 0x0000000400007c02 */ /* 0x000fce0008000f00 */
.L_x_166:
[----:B--2---:R2:W4:Y:S02]  /*8370*/  SYNCS.PHASECHK.TRANS64.TRYWAIT P0, [R0+URZ], R2 ;  /* 0x00000002000075a7 */ /* 0x00452400080011ff */
[----:B----4-:R-:W-:Y:S05]  /*8380*/  @!P0 NANOSLEEP.SYNCS 0x989680 ;  /* 0x009896800000895d */ /* 0x010fea0003900000 */
[----:B------:R-:W4:Y:S02]  /*8390*/  @!P0 SYNCS.PHASECHK.TRANS64 P0, [R0+URZ], R2 ;  /* 0x00000002000085a7 */ /* 0x000f2400080010ff */
[----:B----4-:R-:W-:Y:S05]  /*83a0*/  @!P0 BRA `(.L_x_166) ;  /* 0xfffffffc00f08947 */ /* 0x010fea000383ffff */
[----:B------:R-:W-:Y:S05]  /*83b0*/  BRA `(.L_x_167) ;  /* 0xffffffbc00747947 */ /* 0x000fea000383ffff */
.L_x_77:
[----:B------:R-:W-:-:S07]  /*83c0*/  MOV R0, UR5 ;  /* 0x0000000500007c02 */ /* 0x000fce0008000f00 */
.L_x_168:
[----:B-1----:R1:W2:Y:S02]  /*83d0*/  SYNCS.PHASECHK.TRANS64.TRYWAIT P0, [R0+URZ], R3 ;  /* 0x00000003000075a7 */ /* 0x0022a400080011ff */
[----:B--2---:R-:W-:Y:S05]  /*83e0*/  @!P0 NANOSLEEP.SYNCS 0x989680 ;  /* 0x009896800000895d */ /* 0x004fea0003900000 */
[----:B------:R-:W2:Y:S02]  /*83f0*/  @!P0 SYNCS.PHASECHK.TRANS64 P0, [R0+URZ], R3 ;  /* 0x00000003000085a7 */ /* 0x000ea400080010ff */
[----:B--2---:R-:W-:Y:S05]  /*8400*/  @!P0 BRA `(.L_x_168) ;  /* 0xfffffffc00f08947 */ /* 0x004fea000383ffff */
[----:B------:R-:W-:Y:S05]  /*8410*/  BRA `(.L_x_169) ;  /* 0xffffffbc00807947 */ /* 0x000fea000383ffff */
.L_x_78:
[----:B------:R-:W-:-:S07]  /*8420*/  MOV R0, UR5 ;  /* 0x0000000500007c02 */ /* 0x000fce0008000f00 */
.L_x_170:
[----:B-1----:R1:W2:Y:S02]  /*8430*/  SYNCS.PHASECHK.TRANS64.TRYWAIT P0, [R0+URZ], R3 ;  /* 0x00000003000075a7 */ /* 0x0022a400080011ff */
[----:B--2---:R-:W-:Y:S05]  /*8440*/  @!P0 NANOSLEEP.SYNCS 0x989680 ;  /* 0x009896800000895d */ /* 0x004fea0003900000 */
[----:B------:R-:W2:Y:S02]  /*8450*/  @!P0 SYNCS.PHASECHK.TRANS64 P0, [R0+URZ], R3 ;  /* 0x00000003000085a7 */ /* 0x000ea400080010ff */
[----:B--2---:R-:W-:Y:S05]  /*8460*/  @!P0 BRA `(.L_x_170) ;  /* 0xfffffffc00f08947 */ /* 0x004fea000383ffff */
[----:B------:R-:W-:Y:S05]  /*8470*/  BRA `(.L_x_171) ;  /* 0xffffffbc008c7947 */ /* 0x000fea000383ffff */
.L_x_79:
[----:B-1----:R-:W-:-:S07]  /*8480*/  MOV R0, UR4 ;  /* 0x0000000400007c02 */ /* 0x002fce0008000f00 */
.L_x_172:
[----:B-1----:R1:W2:Y:S02]  /*8490*/  SYNCS.PHASECHK.TRANS64.TRYWAIT P0, [R0+URZ], R2 ;  /* 0x00000002000075a7 */ /* 0x0022a400080011ff */
[----:B--2---:R-:W-:Y:S05]  /*84a0*/  @!P0 NANOSLEEP.SYNCS 0x989680 ;  /* 0x009896800000895d */ /* 0x004fea0003900000 */
[----:B------:R-:W2:Y:S02]  /*84b0*/  @!P0 SYNCS.PHASECHK.TRANS64 P0, [R0+URZ], R2 ;  /* 0x00000002000085a7 */ /* 0x000ea400080010ff */
[----:B--2---:R-:W-:Y:S05]  /*84c0*/  @!P0 BRA `(.L_x_172) ;  /* 0xfffffffc00f08947 */ /* 0x004fea000383ffff */
[----:B------:R-:W-:Y:S05]  /*84d0*/  BRA `(.L_x_173) ;  /* 0xffffffbc00987947 */ /* 0x000fea000383ffff */
.L_x_84:
[----:B---3--:R3:W4:Y:S02]  /*84e0*/  SYNCS.PHASECHK.TRANS64.TRYWAIT P0, [R12+URZ+0x100], R0 ;  /* 0x000100000c0075a7 */ /* 0x00872400080011ff */
[----:B----4-:R-:W-:Y:S05]  /*84f0*/  @!P0 NANOSLEEP.SYNCS 0x989680 ;  /* 0x009896800000895d */ /* 0x010fea0003900000 */
[----:B------:R-:W4:Y:S02]  /*8500*/  @!P0 SYNCS.PHASECHK.TRANS64 P0, [R12+URZ+0x100], R0 ;  /* 0x000100000c0085a7 */ /* 0x000f2400080010ff */
[----:B----4-:R-:W-:Y:S05]  /*8510*/  @!P0 BRA `(.L_x_84) ;  /* 0xfffffffc00f08947 */ /* 0x010fea000383ffff */
[----:B------:R-:W-:Y:S05]  /*8520*/  BRA `(.L_x_174) ;  /* 0xffffffc000a87947 */ /* 0x000fea000383ffff */
.L_x_87:
[----:B-1----:R-:W-:Y:S07]  /*8530*/  MOV R0, UR24 ;  /* 0x0000001800007c02 */ /* 0x002fee0008000f00 */
.L_x_175:
[----:B-1----:R1:W3:Y:S02]  /*8540*/  SYNCS.PHASECHK.TRANS64.TRYWAIT P2, [R0+URZ+0xf8], R6 ;  /* 0x0000f806000075a7 */ /* 0x0022e400080411ff */
[----:B---3--:R-:W-:Y:S05]  /*8550*/  @!P2 NANOSLEEP.SYNCS 0x989680 ;  /* 0x009896800000a95d */ /* 0x008fea0003900000 */
[----:B------:R-:W3:Y:S02]  /*8560*/  @!P2 SYNCS.PHASECHK.TRANS64 P2, [R0+URZ+0xf8], R6 ;  /* 0x0000f8060000a5a7 */ /* 0x000ee400080410ff */
[----:B---3--:R-:W-:Y:S05]  /*8570*/  @!P2 BRA `(.L_x_175) ;  /* 0xfffffffc00f0a947 */ /* 0x008fea000383ffff */
[----:B------:R-:W-:Y:S05]  /*8580*/  BRA `(.L_x_86) ;  /* 0xffffffc8000c7947 */ /* 0x000fea000383ffff */
.L_x_90:
[----:B------:R-:W-:Y:S07]  /*8590*/  MOV R0, UR4 ;  /* 0x0000000400007c02 */ /* 0x000fee0008000f00 */
.L_x_176:
[----:B-1----:R1:W3:Y:S02]  /*85a0*/  SYNCS.PHASECHK.TRANS64.TRYWAIT P0, [R0+URZ+0xd8], R9 ;  /* 0x0000d809000075a7 */ /* 0x0022e400080011ff */
[----:B---3--:R-:W-:Y:S05]  /*85b0*/  @!P0 NANOSLEEP.SYNCS 0x989680 ;  /* 0x009896800000895d */ /* 0x008fea0003900000 */
[----:B------:R-:W3:Y:S02]  /*85c0*/  @!P0 SYNCS.PHASECHK.TRANS64 P0, [R0+URZ+0xd8], R9 ;  /* 0x0000d809000085a7 */ /* 0x000ee400080010ff */
[----:B---3--:R-:W-:Y:S05]  /*85d0*/  @!P0 BRA `(.L_x_176) ;  /* 0xfffffffc00f08947 */ /* 0x008fea000383ffff */
[----:B------:R-:W-:Y:S05]  /*85e0*/  BRA `(.L_x_177) ;  /* 0xffffffc8006c7947 */ /* 0x000fea000383ffff */
.L_x_91:
[----:B------:R-:W-:Y:S07]  /*85f0*/  MOV R6, UR5 ;  /* 0x0000000500067c02 */ /* 0x000fee0008000f00 */
.L_x_178:
[----:B-1----:R1:W3:Y:S02]  /*8600*/  SYNCS.PHASECHK.TRANS64.TRYWAIT P0, [R6+URZ+0xd8], R0 ;  /* 0x0000d800060075a7 */ /* 0x0022e400080011ff */
[----:B---3--:R-:W-:Y:S05]  /*8610*/  @!P0 NANOSLEEP.SYNCS 0x989680 ;  /* 0x009896800000895d */ /* 0x008fea0003900000 */
[----:B------:R-:W3:Y:S02]  /*8620*/  @!P0 SYNCS.PHASECHK.TRANS64 P0, [R6+URZ+0xd8], R0 ;  /* 0x0000d800060085a7 */ /* 0x000ee400080010ff */
[----:B---3--:R-:W-:Y:S05]  /*8630*/  @!P0 BRA `(.L_x_178) ;  /* 0xfffffffc00f08947 */ /* 0x008fea000383ffff */
[----:B------:R-:W-:Y:S05]  /*8640*/  BRA `(.L_x_179) ;  /* 0xffffffc800c87947 */ /* 0x000fea000383ffff */
.L_x_93:
[----:B------:R-:W-:-:S07]  /*8650*/  MOV R0, UR4 ;  /* 0x0000000400007c02 */ /* 0x000fce0008000f00 */
.L_x_180:
[----:B-1----:R1:W4:Y:S02]  /*8660*/  SYNCS.PHASECHK.TRANS64.TRYWAIT P0, [R0+URZ], R2 ;  /* 0x00000002000075a7 */ /* 0x00232400080011ff */
[----:B----4-:R-:W-:Y:S05]  /*8670*/  @!P0 NANOSLEEP.SYNCS 0x989680 ;  /* 0x009896800000895d */ /* 0x010fea0003900000 */
[----:B------:R-:W4:Y:S02]  /*8680*/  @!P0 SYNCS.PHASECHK.TRANS64 P0, [R0+URZ], R2 ;  /* 0x00000002000085a7 */ /* 0x000f2400080010ff */
[----:B----4-:R-:W-:Y:S05]  /*8690*/  @!P0 BRA `(.L_x_180) ;  /* 0xfffffffc00f08947 */ /* 0x010fea000383ffff */
[----:B------:R-:W-:Y:S05]  /*86a0*/  BRA `(.L_x_181) ;  /* 0xffffffcc00587947 */ /* 0x000fea000383ffff */
.L_x_94:
[----:B------:R-:W-:-:S07]  /*86b0*/  MOV R0, UR5 ;  /* 0x0000000500007c02 */ /* 0x000fce0008000f00 */
.L_x_182:
[----:B-1----:R1:W4:Y:S02]  /*86c0*/  SYNCS.PHASECHK.TRANS64.TRYWAIT P0, [R0+URZ], R2 ;  /* 0x00000002000075a7 */ /* 0x00232400080011ff */
[----:B----4-:R-:W-:Y:S05]  /*86d0*/  @!P0 NANOSLEEP.SYNCS 0x989680 ;  /* 0x009896800000895d */ /* 0x010fea0003900000 */
[----:B------:R-:W4:Y:S02]  /*86e0*/  @!P0 SYNCS.PHASECHK.TRANS64 P0, [R0+URZ], R2 ;  /* 0x00000002000085a7 */ /* 0x000f2400080010ff */
[----:B----4-:R-:W-:Y:S05]  /*86f0*/  @!P0 BRA `(.L_x_182) ;  /* 0xfffffffc00f08947 */ /* 0x010fea000383ffff */
[----:B------:R-:W-:Y:S05]  /*8700*/  BRA `(.L_x_183) ;  /* 0xffffffcc00647947 */ /* 0x000fea000383ffff */
.L_x_96:
[----:B-1----:R1:W2:Y:S02]  /*8710*/  SYNCS.PHASECHK.TRANS64.TRYWAIT P0, [R0+URZ+0x100], R2 ;  /* 0x00010002000075a7 */ /* 0x0022a400080011ff */
[----:B--2---:R-:W-:Y:S05]  /*8720*/  @!P0 NANOSLEEP.SYNCS 0x989680 ;  /* 0x009896800000895d */ /* 0x004fea0003900000 */
[----:B------:R-:W2:Y:S02]  /*8730*/  @!P0 SYNCS.PHASECHK.TRANS64 P0, [R0+URZ+0x100], R2 ;  /* 0x00010002000085a7 */ /* 0x000ea400080010ff */
[----:B--2---:R-:W-:Y:S05]  /*8740*/  @!P0 BRA `(.L_x_96) ;  /* 0xfffffffc00f08947 */ /* 0x004fea000383ffff */
[----:B------:R-:W-:Y:S05]  /*8750*/  BRA `(.L_x_184) ;  /* 0xffffffd000547947 */ /* 0x000fea000383ffff */
.L_x_106:
[----:B-1----:R1:W3:Y:S02]  /*8760*/  SYNCS.PHASECHK.TRANS64.TRYWAIT P1, [R2+URZ+0xc0], R0 ;  /* 0x0000c000020075a7 */ /* 0x0022e400080211ff */
[----:B---3--:R-:W-:Y:S05]  /*8770*/  @!P1 NANOSLEEP.SYNCS 0x989680 ;  /* 0x009896800000995d */ /* 0x008fea0003900000 */
[----:B------:R-:W3:Y:S02]  /*8780*/  @!P1 SYNCS.PHASECHK.TRANS64 P1, [R2+URZ+0xc0], R0 ;  /* 0x0000c000020095a7 */ /* 0x000ee400080210ff */
[----:B---3--:R-:W-:Y:S05]  /*8790*/  @!P1 BRA `(.L_x_106) ;  /* 0xfffffffc00f09947 */ /* 0x008fea000383ffff */
[----:B------:R-:W-:Y:S05]  /*87a0*/  BRA `(.L_x_105) ;  /* 0xffffffdc00d47947 */ /* 0x000fea000383ffff */
.L_x_108:
[----:B--2---:R2:W3:Y:S02]  /*87b0*/  SYNCS.PHASECHK.TRANS64.TRYWAIT P0, [R72+URZ+0x120], R3 ;  /* 0x00012003480075a7 */ /* 0x0044e400080011ff */
[----:B---3--:R-:W-:Y:S05]  /*87c0*/  @!P0 NANOSLEEP.SYNCS 0x989680 ;  /* 0x009896800000895d */ /* 0x008fea0003900000 */
[----:B------:R-:W3:Y:S02]  /*87d0*/  @!P0 SYNCS.PHASECHK.TRANS64 P0, [R72+URZ+0x120], R3 ;  /* 0x00012003480085a7 */ /* 0x000ee400080010ff */
[----:B---3--:R-:W-:Y:S05]  /*87e0*/  @!P0 BRA `(.L_x_108) ;  /* 0xfffffffc00f08947 */ /* 0x008fea000383ffff */
[----:B------:R-:W-:Y:S05]  /*87f0*/  BRA `(.L_x_107) ;  /* 0xffffffe0004c7947 */ /* 0x000fea000383ffff */
.L_x_119:
[----:B-1----:R1:W2:Y:S02]  /*8800*/  SYNCS.PHASECHK.TRANS64.TRYWAIT P0, [R2+URZ+0xc0], R73 ;  /* 0x0000c049020075a7 */ /* 0x0022a400080011ff */
[----:B--2---:R-:W-:Y:S05]  /*8810*/  @!P0 NANOSLEEP.SYNCS 0x989680 ;  /* 0x009896800000895d */ /* 0x004fea0003900000 */
[----:B------:R-:W2:Y:S02]  /*8820*/  @!P0 SYNCS.PHASECHK.TRANS64 P0, [R2+URZ+0xc0], R73 ;  /* 0x0000c049020085a7 */ /* 0x000ea400080010ff */
[----:B--2---:R-:W-:Y:S05]  /*8830*/  @!P0 BRA `(.L_x_119) ;  /* 0xfffffffc00f08947 */ /* 0x004fea000383ffff */
[----:B------:R-:W-:Y:S05]  /*8840*/  BRA `(.L_x_118) ;  /* 0xffffffe800187947 */ /* 0x000fea000383ffff */
        .weak           $__internal_0_$__cuda_sm10x_tcgen05_guardrail_trap_col_being_dealloced_not_returned_by_alloc
        .type           $__internal_0_$__cuda_sm10x_tcgen05_guardrail_trap_col_being_dealloced_not_returned_by_alloc,@function
        .size           $__internal_0_$__cuda_sm10x_tcgen05_guardrail_trap_col_being_dealloced_not_returned_by_alloc,($__internal_1_$__cuda_sm10x_tcgen05_guardrail_trap_phase_invalid_during_alloc - $__internal_0_$__cuda_sm10x_tcgen05_guardrail_trap_col_being_dealloced_not_returned_by_alloc)
$__internal_0_$__cuda_sm10x_tcgen05_guardrail_trap_col_being_dealloced_not_returned_by_alloc:
[----:B------:R-:W-:Y:S05]  /*8850*/  BPT.TRAP 0x1 ;  /* 0x000000040000795c */ /* 0x000fea0000300000 */
[----:B------:R-:W-:-:S04]  /*8860*/  HFMA2 R3, -RZ, RZ, 0, 0 ;  /* 0x00000000ff037431 */ /* 0x000fc800000001ff */
[----:B------:R-:W-:Y:S05]  /*8870*/  RET.REL.NODEC R2 `(_ZN7cutlass13device_kernelINS_4gemm6kernel13GemmUniversalIN4cute5tupleIJiiiiEEENS1_10collective13CollectiveMmaINS1_35MainloopSm100TmaUmmaWarpSpecializedILi12ELi2ELi4ENS5_IJNS4_1CILi2EEESB_NSA_ILi1EEEEEEEENS5_IJNSA_ILi64EEESF_NSA_ILi32EEEEEEfNS5_IJlSC_lEEEfSI_NS4_8TiledMMAINS4_8MMA_AtomIJNS4_17SM100_MMA_TF32_SSINS_10tfloat32_tESM_fLi64ELi64ELNS4_4UMMA5MajorE0ELSO_0ELNSN_7ScaleInE0ELSP_0EEEEEENS4_6LayoutINS5_IJSC_SC_SC_EEENS5_IJNSA_ILi0EEESU_SU_EEEEENS5_IJNS4_10UnderscoreESX_SX_EEEEENS4_23SM90_TMA_LOAD_MULTICASTENS4_14ComposedLayoutINS4_7SwizzleILi3ELi4ELi3EEENS4_18smem_ptr_flag_bitsILi32EEENSS_INS5_IJNSA_ILi8EEESG_EEENS5_IJSG_SC_EEEEEEEvNS4_8identityES10_S1A_vS1B_EENS_8epilogue10collective18CollectiveEpilogueINS1D_23Sm100TmaWarpSpecializedILi3ELi2ELi16ELb1ELb0EEEJSH_NS5_IJNSS_ISF_SC_EENSS_ISG_SC_EEEEEfSI_fSI_NS1D_6fusion15FusionCallbacksIS1H_NS1L_17LinearCombinationIffffLNS_15FloatRoundStyleE2EEESH_S1K_JEEENS4_5SM1004TMEM4LOAD26SM100_TMEM_LOAD_16dp128b8xENS4_13SM90_TMA_LOADES1A_NS4_17SM75_U32x4_LDSM_NENS4_14SM90_TMA_STOREES1A_NS4_17SM90_U32x4_STSM_NENS4_39AutoVectorizingCopyWithAssumedAlignmentILi128EEEEEEvvEEEEvNT_6ParamsE) ;  /* 0xffffff7402e07950 */ /* 0x000fea0003c3ffff */
        .weak           $__internal_1_$__cuda_sm10x_tcgen05_guardrail_trap_phase_invalid_during_alloc
        .type           $__internal_1_$__cuda_sm10x_tcgen05_guardrail_trap_phase_invalid_during_alloc,@function
        .size           $__internal_1_$__cuda_sm10x_tcgen05_guardrail_trap_phase_invalid_during_alloc,($__internal_2_$__cuda_sm10x_tcgen05_guardrail_trap_unallocated_columns_being_dealloced - $__internal_1_$__cuda_sm10x_tcgen05_guardrail_trap_phase_invalid_during_alloc)
$__internal_1_$__cuda_sm10x_tcgen05_guardrail_trap_phase_invalid_during_alloc:
[----:B------:R-:W-:Y:S05]  /*8880*/  BPT.TRAP 0x1 ;  /* 0x000000040000795c */ /* 0x000fea0000300000 */
[----:B------:R-:W-:-:S04]  /*8890*/  MOV R5, 0x0 ;  /* 0x0000000000057802 */ /* 0x000fc80000000f00 */
[----:B------:R-:W-:Y:S05]  /*88a0*/  RET.REL.NODEC R4 `(_ZN7cutlass13device_kernelINS_4gemm6kernel13GemmUniversalIN4cute5tupleIJiiiiEEENS1_10collective13CollectiveMmaINS1_35MainloopSm100TmaUmmaWarpSpecializedILi12ELi2ELi4ENS5_IJNS4_1CILi2EEESB_NSA_ILi1EEEEEEEENS5_IJNSA_ILi64EEESF_NSA_ILi32EEEEEEfNS5_IJlSC_lEEEfSI_NS4_8TiledMMAINS4_8MMA_AtomIJNS4_17SM100_MMA_TF32_SSINS_10tfloat32_tESM_fLi64ELi64ELNS4_4UMMA5MajorE0ELSO_0ELNSN_7ScaleInE0ELSP_0EEEEEENS4_6LayoutINS5_IJSC_SC_SC_EEENS5_IJNSA_ILi0EEESU_SU_EEEEENS5_IJNS4_10UnderscoreESX_SX_EEEEENS4_23SM90_TMA_LOAD_MULTICASTENS4_14ComposedLayoutINS4_7SwizzleILi3ELi4ELi3EEENS4_18smem_ptr_flag_bitsILi32EEENSS_INS5_IJNSA_ILi8EEESG_EEENS5_IJSG_SC_EEEEEEEvNS4_8identityES10_S1A_vS1B_EENS_8epilogue10collective18CollectiveEpilogueINS1D_23Sm100TmaWarpSpecializedILi3ELi2ELi16ELb1ELb0EEEJSH_NS5_IJNSS_ISF_SC_EENSS_ISG_SC_EEEEEfSI_fSI_NS1D_6fusion15FusionCallbacksIS1H_NS1L_17LinearCombinationIffffLNS_15FloatRoundStyleE2EEESH_S1K_JEEENS4_5SM1004TMEM4LOAD26SM100_TMEM_LOAD_16dp128b8xENS4_13SM90_TMA_LOADES1A_NS4_17SM75_U32x4_LDSM_NENS4_14SM90_TMA_STOREES1A_NS4_17SM90_U32x4_STSM_NENS4_39AutoVectorizingCopyWithAssumedAlignmentILi128EEEEEEvvEEEEvNT_6ParamsE) ;  /* 0xffffff7404d47950 */ /* 0x000fea0003c3ffff */
        .weak           $__internal_2_$__cuda_sm10x_tcgen05_guardrail_trap_unallocated_columns_being_dealloced
        .type           $__internal_2_$__cuda_sm10x_tcgen05_guardrail_trap_unallocated_columns_being_dealloced,@function
        .size           $__internal_2_$__cuda_sm10x_tcgen05_guardrail_trap_unallocated_columns_being_dealloced,(.L_x_186 - $__internal_2_$__cuda_sm10x_tcgen05_guardrail_trap_unallocated_columns_being_dealloced)
$__internal_2_$__cuda_sm10x_tcgen05_guardrail_trap_unallocated_columns_being_dealloced:
[----:B------:R-:W-:Y:S05]  /*88b0*/  BPT.TRAP 0x1 ;  /* 0x000000040000795c */ /* 0x000fea0000300000 */
[----:B------:R-:W-:-:S04]  /*88c0*/  HFMA2 R3, -RZ, RZ, 0, 0 ;  /* 0x00000000ff037431 */ /* 0x000fc800000001ff */
[----:B------:R-:W-:Y:S05]  /*88d0*/  RET.REL.NODEC R2 `(_ZN7cutlass13device_kernelINS_4gemm6kernel13GemmUniversalIN4cute5tupleIJiiiiEEENS1_10collective13CollectiveMmaINS1_35MainloopSm100TmaUmmaWarpSpecializedILi12ELi2ELi4ENS5_IJNS4_1CILi2EEESB_NSA_ILi1EEEEEEEENS5_IJNSA_ILi64EEESF_NSA_ILi32EEEEEEfNS5_IJlSC_lEEEfSI_NS4_8TiledMMAINS4_8MMA_AtomIJNS4_17SM100_MMA_TF32_SSINS_10tfloat32_tESM_fLi64ELi64ELNS4_4UMMA5MajorE0ELSO_0ELNSN_7ScaleInE0ELSP_0EEEEEENS4_6LayoutINS5_IJSC_SC_SC_EEENS5_IJNSA_ILi0EEESU_SU_EEEEENS5_IJNS4_10UnderscoreESX_SX_EEEEENS4_23SM90_TMA_LOAD_MULTICASTENS4_14ComposedLayoutINS4_7SwizzleILi3ELi4ELi3EEENS4_18smem_ptr_flag_bitsILi32EEENSS_INS5_IJNSA_ILi8EEESG_EEENS5_IJSG_SC_EEEEEEEvNS4_8identityES10_S1A_vS1B_EENS_8epilogue10collective18CollectiveEpilogueINS1D_23Sm100TmaWarpSpecializedILi3ELi2ELi16ELb1ELb0EEEJSH_NS5_IJNSS_ISF_SC_EENSS_ISG_SC_EEEEEfSI_fSI_NS1D_6fusion15FusionCallbacksIS1H_NS1L_17LinearCombinationIffffLNS_15FloatRoundStyleE2EEESH_S1K_JEEENS4_5SM1004TMEM4LOAD26SM100_TMEM_LOAD_16dp128b8xENS4_13SM90_TMA_LOADES1A_NS4_17SM75_U32x4_LDSM_NENS4_14SM90_TMA_STOREES1A_NS4_17SM90_U32x4_STSM_NENS4_39AutoVectorizingCopyWithAssumedAlignmentILi128EEEEEEvvEEEEvNT_6ParamsE) ;  /* 0xffffff7402c87950 */ /* 0x000fea0003c3ffff */
.L_x_185:
[----:B------:R-:W-:-:S00]  /*88e0*/  BRA `(.L_x_185) ;  /* 0xfffffffc00fc7947 */ /* 0x000fc0000383ffff */
[----:B------:R-:W-:-:S00]  /*88f0*/  NOP ;  /* 0x0000000000007918 */ /* 0x000fc00000000000 */
        /* <DEDUP_REMOVED lines=8> */
.L_x_186:


//--------------------- .nv.global.init           --------------------------
	.section	.nv.global.init,"aw",@progbits
.nv.global.init:
	.type		$str$27,@object
	.size		$str$27,($str$28 - $str$27)
$str$27:
        /*0000*/ 	.byte	0x28, 0x61, 0x64, 0x64, 0x72, 0x65, 0x73, 0x73, 0x20, 0x26, 0x20, 0x6d, 0x61, 0x73, 0x6b, 0x29
        /*0010*/ 	.byte	0x20, 0x3d, 0x3d, 0x20, 0x30, 0x00
	.type		$str$28,@object
	.size		$str$28,($str$26 - $str$28)
$str$28:
        /*0016*/ 	.byte	0x2f, 0x74, 0x6d, 0x70, 0x2f, 0x63, 0x75, 0x74, 0x6c, 0x61, 0x73, 0x73, 0x5f, 0x73, 0x77, 0x65
        /*0026*/ 	.byte	0x65, 0x70, 0x5f, 0x73, 0x72, 0x63, 0x2f, 0x69, 0x6e, 0x63, 0x6c, 0x75, 0x64, 0x65, 0x2f, 0x63
        /*0036*/ 	.byte	0x75, 0x74, 0x65, 0x2f, 0x70, 0x6f, 0x69, 0x6e, 0x74, 0x65, 0x72, 0x5f, 0x66, 0x6c, 0x61, 0x67
        /*0046*/ 	.byte	0x67, 0x65, 0x64, 0x2e, 0x68, 0x70, 0x70, 0x00
	.type		$str$26,@object
	.size		$str$26,($str$25 - $str$26)
$str$26:
        /*004e*/ 	.byte	0x2f, 0x74, 0x6d, 0x70, 0x2f, 0x63, 0x75, 0x74, 0x6c, 0x61, 0x73, 0x73, 0x5f, 0x73, 0x77, 0x65
        /*005e*/ 	.byte	0x65, 0x70, 0x5f, 0x73, 0x72, 0x63, 0x2f, 0x69, 0x6e, 0x63, 0x6c, 0x75, 0x64, 0x65, 0x2f, 0x63
        /*006e*/ 	.byte	0x75, 0x74, 0x65, 0x2f, 0x61, 0x74, 0x6f, 0x6d, 0x2f, 0x63, 0x6f, 0x70, 0x79, 0x5f, 0x74, 0x72
        /*007e*/ 	.byte	0x61, 0x69, 0x74, 0x73, 0x5f, 0x73, 0x6d, 0x31, 0x30, 0x30, 0x2e, 0x68, 0x70, 0x70, 0x00
	.type		$str$25,@object
	.size		$str$25,(__unnamed_1 - $str$25)
$str$25:
        /*008d*/ 	.byte	0x28, 0x28, 0x75, 0x69, 0x6e, 0x74, 0x33, 0x32, 0x5f, 0x74, 0x28, 0x74, 0x68, 0x72, 0x65, 0x61
        /*009d*/ 	.byte	0x64, 0x49, 0x64, 0x78, 0x2e, 0x78, 0x29, 0x20, 0x2f, 0x20, 0x33, 0x32, 0x29, 0x20, 0x25, 0x20
        /*00ad*/ 	.byte	0x34, 0x29, 0x20, 0x3d, 0x3d, 0x20, 0x28, 0x28, 0x28, 0x74, 0x6d, 0x65, 0x6d, 0x5f, 0x61, 0x64
        /*00bd*/ 	.byte	0x64, 0x72, 0x20, 0x3e, 0x3e, 0x20, 0x31, 0x36, 0x29, 0x20, 0x2f, 0x20, 0x33, 0x32, 0x29, 0x20
        /*00cd*/ 	.byte	0x25, 0x20, 0x34, 0x29, 0x00
	.type		__unnamed_1,@object
	.size		__unnamed_1,(__unnamed_2 - __unnamed_1)
__unnamed_1:
        /*00d2*/ 	.byte	0x61, 0x75, 0x74, 0x6f, 0x20, 0x63, 0x75, 0x74, 0x65, 0x3a, 0x3a, 0x61, 0x73, 0x5f, 0x70, 0x6f
        /* <DEDUP_REMOVED lines=23> */
        /*0252*/ 	.byte	0x3c, 0x32, 0x30, 0x34, 0x38, 0x3e, 0x3e, 0x3e, 0x3e, 0x5d, 0x00
	.type		__unnamed_2,@object
	.size		__unnamed_2,(.L_2 - __unnamed_2)
__unnamed_2:
        /* <DEDUP_REMOVED lines=45> */
        /*052d*/ 	.byte	0x3e, 0x3e, 0x3e, 0x5d, 0x00
.L_2:


//--------------------- .nv.shared._ZN7cutlass13device_kernelINS_4gemm6kernel13GemmUniversalIN4cute5tupleIJiiiiEEENS1_10collective13CollectiveMmaINS1_35MainloopSm100TmaUmmaWarpSpecializedILi12ELi2ELi4ENS5_IJNS4_1CILi2EEESB_NSA_ILi1EEEEEEEENS5_IJNSA_ILi64EEESF_NSA_ILi32EEEEEEfNS5_IJlSC_lEEEfSI_NS4_8TiledMMAINS4_8MMA_AtomIJNS4_17SM100_MMA_TF32_SSINS_10tfloat32_tESM_fLi64ELi64ELNS4_4UMMA5MajorE0ELSO_0ELNSN_7ScaleInE0ELSP_0EEEEEENS4_6LayoutINS5_IJSC_SC_SC_EEENS5_IJNSA_ILi0EEESU_SU_EEEEENS5_IJNS4_10UnderscoreESX_SX_EEEEENS4_23SM90_TMA_LOAD_MULTICASTENS4_14ComposedLayoutINS4_7SwizzleILi3ELi4ELi3EEENS4_18smem_ptr_flag_bitsILi32EEENSS_INS5_IJNSA_ILi8EEESG_EEENS5_IJSG_SC_EEEEEEEvNS4_8identityES10_S1A_vS1B_EENS_8epilogue10collective18CollectiveEpilogueINS1D_23Sm100TmaWarpSpecializedILi3ELi2ELi16ELb1ELb0EEEJSH_NS5_IJNSS_ISF_SC_EENSS_ISG_SC_EEEEEfSI_fSI_NS1D_6fusion15FusionCallbacksIS1H_NS1L_17LinearCombinationIffffLNS_15FloatRoundStyleE2EEESH_S1K_JEEENS4_5SM1004TMEM4LOAD26SM100_TMEM_LOAD_16dp128b8xENS4_13SM90_TMA_LOADES1A_NS4_17SM75_U32x4_LDSM_NENS4_14SM90_TMA_STOREES1A_NS4_17SM90_U32x4_STSM_NENS4_39AutoVectorizingCopyWithAssumedAlignmentILi128EEEEEEvvEEEEvNT_6ParamsE --------------------------
	.section	.nv.shared._ZN7cutlass13device_kernelINS_4gemm6kernel13GemmUniversalIN4cute5tupleIJiiiiEEENS1_10collective13CollectiveMmaINS1_35MainloopSm100TmaUmmaWarpSpecializedILi12ELi2ELi4ENS5_IJNS4_1CILi2EEESB_NSA_ILi1EEEEEEEENS5_IJNSA_ILi64EEESF_NSA_ILi32EEEEEEfNS5_IJlSC_lEEEfSI_NS4_8TiledMMAINS4_8MMA_AtomIJNS4_17SM100_MMA_TF32_SSINS_10tfloat32_tESM_fLi64ELi64ELNS4_4UMMA5MajorE0ELSO_0ELNSN_7ScaleInE0ELSP_0EEEEEENS4_6LayoutINS5_IJSC_SC_SC_EEENS5_IJNSA_ILi0EEESU_SU_EEEEENS5_IJNS4_10UnderscoreESX_SX_EEEEENS4_23SM90_TMA_LOAD_MULTICASTENS4_14ComposedLayoutINS4_7SwizzleILi3ELi4ELi3EEENS4_18smem_ptr_flag_bitsILi32EEENSS_INS5_IJNSA_ILi8EEESG_EEENS5_IJSG_SC_EEEEEEEvNS4_8identityES10_S1A_vS1B_EENS_8epilogue10collective18CollectiveEpilogueINS1D_23Sm100TmaWarpSpecializedILi3ELi2ELi16ELb1ELb0EEEJSH_NS5_IJNSS_ISF_SC_EENSS_ISG_SC_EEEEEfSI_fSI_NS1D_6fusion15FusionCallbacksIS1H_NS1L_17LinearCombinationIffffLNS_15FloatRoundStyleE2EEESH_S1K_JEEENS4_5SM1004TMEM4LOAD26SM100_TMEM_LOAD_16dp128b8xENS4_13SM90_TMA_LOADES1A_NS4_17SM75_U32x4_LDSM_NENS4_14SM90_TMA_STOREES1A_NS4_17SM90_U32x4_STSM_NENS4_39AutoVectorizingCopyWithAssumedAlignmentILi128EEEEEEvvEEEEvNT_6ParamsE,"aw",@nobits
	.sectionflags	@""
	.align	16
	.zero		1024


//--------------------- .nv.shared.reserved.0     --------------------------
	.section	.nv.shared.reserved.0,"aw",@nobits
	.weak		__nv_reservedSMEM_offset_0_alias
	.size		__nv_reservedSMEM_offset_0_alias, 0, 64
	.other		__nv_reservedSMEM_offset_0_alias,@"STO_CUDA_RESERVED_SHARED STV_DEFAULT"
__nv_reservedSMEM_offset_0_alias:
	.zero		0
.nv.shared.reserved.0:
	.zero		64
	.weak		__nv_reservedSMEM_tcgen05_partition
	.type		__nv_reservedSMEM_tcgen05_partition,@object
	.size		__nv_reservedSMEM_tcgen05_partition,(.L_0 - __nv_reservedSMEM_tcgen05_partition)
__nv_reservedSMEM_tcgen05_partition:
	.zero		32
.L_0:


//--------------------- .nv.global                --------------------------
	.section	.nv.global,"aw",@nobits
.nv.global:
	.type		_ZN40_INTERNAL_3b096444_4_k_cu_0ba9e132_207324cute1_E,@object
	.size		_ZN40_INTERNAL_3b096444_4_k_cu_0ba9e132_207324cute1_E,(_ZN40_INTERNAL_3b096444_4_k_cu_0ba9e132_207324cuda3std3__45__cpo6cbeginE - _ZN40_INTERNAL_3b096444_4_k_cu_0ba9e132_207324cute1_E)
_ZN40_INTERNAL_3b096444_4_k_cu_0ba9e132_207324cute1_E:
	.zero		1
	.type		_ZN40_INTERNAL_3b096444_4_k_cu_0ba9e132_207324cuda3std3__45__cpo6cbeginE,@object
	.size		_ZN40_INTERNAL_3b096444_4_k_cu_0ba9e132_207324cuda3std3__45__cpo6cbeginE,(_ZN40_INTERNAL_3b096444_4_k_cu_0ba9e132_207324cuda3std3__48in_placeE - _ZN40_INTERNAL_3b096444_4_k_cu_0ba9e132_207324cuda3std3__45__cpo6cbeginE)
_ZN40_INTERNAL_3b096444_4_k_cu_0ba9e132_207324cuda3std3__45__cpo6cbeginE:
	.zero		1
	.type		_ZN40_INTERNAL_3b096444_4_k_cu_0ba9e132_207324cuda3std3__48in_placeE,@object
	.size		_ZN40_INTERNAL_3b096444_4_k_cu_0ba9e132_207324cuda3std3__48in_placeE,(_ZN40_INTERNAL_3b096444_4_k_cu_0ba9e132_207324cuda3std6ranges3__45__cpo9iter_moveE - _ZN40_INTERNAL_3b096444_4_k_cu_0ba9e132_207324cuda3std3__48in_placeE)
_ZN40_INTERNAL_3b096444_4_k_cu_0ba9e132_207324cuda3std3__48in_placeE:
	.zero		1
	.type		_ZN40_INTERNAL_3b096444_4_k_cu_0ba9e132_207324cuda3std6ranges3__45__cpo9iter_moveE,@object
	.size		_ZN40_INTERNAL_3b096444_4_k_cu_0ba9e132_207324cuda3std6ranges3__45__cpo9iter_moveE,(_ZN40_INTERNAL_3b096444_4_k_cu_0ba9e132_207324cuda3std3__45__cpo5beginE - _ZN40_INTERNAL_3b096444_4_k_cu_0ba9e132_207324cuda3std6ranges3__45__cpo9iter_moveE)
_ZN40_INTERNAL_3b096444_4_k_cu_0ba9e132_207324cuda3std6ranges3__45__cpo9iter_moveE:
	.zero		1
	.type		_ZN40_INTERNAL_3b096444_4_k_cu_0ba9e132_207324cuda3std3__45__cpo5beginE,@object
	.size		_ZN40_INTERNAL_3b096444_4_k_cu_0ba9e132_207324cuda3std3__45__cpo5beginE,(_ZN40_INTERNAL_3b096444_4_k_cu_0ba9e132_207324cuda3std3__442_GLOBAL__N__3b096444_4_k_cu_0ba9e132_207326ignoreE - _ZN40_INTERNAL_3b096444_4_k_cu_0ba9e132_207324cuda3std3__45__cpo5beginE)
_ZN40_INTERNAL_3b096444_4_k_cu_0ba9e132_207324cuda3std3__45__cpo5beginE:
	.zero		1
	.type		_ZN40_INTERNAL_3b096444_4_k_cu_0ba9e132_207324cuda3std3__442_GLOBAL__N__3b096444_4_k_cu_0ba9e132_207326ignoreE,@object
	.size		_ZN40_INTERNAL_3b096444_4_k_cu_0ba9e132_207324cuda3std3__442_GLOBAL__N__3b096444_4_k_cu_0ba9e132_207326ignoreE,(_ZN40_INTERNAL_3b096444_4_k_cu_0ba9e132_207324cute7productE - _ZN40_INTERNAL_3b096444_4_k_cu_0ba9e132_207324cuda3std3__442_GLOBAL__N__3b096444_4_k_cu_0ba9e132_207326ignoreE)
_ZN40_INTERNAL_3b096444_4_k_cu_0ba9e132_207324cuda3std3__442_GLOBAL__N__3b096444_4_k_cu_0ba9e132_207326ignoreE:
	.zero		1
	.type		_ZN40_INTERNAL_3b096444_4_k_cu_0ba9e132_207324cute7productE,@object
	.size		_ZN40_INTERNAL_3b096444_4_k_cu_0ba9e132_207324cute7productE,(_ZN40_INTERNAL_3b096444_4_k_cu_0ba9e132_207324cuda3std3__45__cpo3endE - _ZN40_INTERNAL_3b096444_4_k_cu_0ba9e132_207324cute7productE)
_ZN40_INTERNAL_3b096444_4_k_cu_0ba9e132_207324cute7productE:
	.zero		1
	.type		_ZN40_INTERNAL_3b096444_4_k_cu_0ba9e132_207324cuda3std3__45__cpo3endE,@object
	.size		_ZN40_INTERNAL_3b096444_4_k_cu_0ba9e132_207324cuda3std3__45__cpo3endE,(_ZN40_INTERNAL_3b096444_4_k_cu_0ba9e132_207324cuda3std3__419piecewise_constructE - _ZN40_INTERNAL_3b096444_4_k_cu_0ba9e132_207324cuda3std3__45__cpo3endE)
_ZN40_INTERNAL_3b096444_4_k_cu_0ba9e132_207324cuda3std3__45__cpo3endE:
	.zero		1
	.type		_ZN40_INTERNAL_3b096444_4_k_cu_0ba9e132_207324cuda3std3__419piecewise_constructE,@object
	.size		_ZN40_INTERNAL_3b096444_4_k_cu_0ba9e132_207324cuda3std3__419piecewise_constructE,(_ZN40_INTERNAL_3b096444_4_k_cu_0ba9e132_207324cuda3std3__45__cpo4cendE - _ZN40_INTERNAL_3b096444_4_k_cu_0ba9e132_207324cuda3std3__419piecewise_constructE)
_ZN40_INTERNAL_3b096444_4_k_cu_0ba9e132_207324cuda3std3__419piecewise_constructE:
	.zero		1
	.type		_ZN40_INTERNAL_3b096444_4_k_cu_0ba9e132_207324cuda3std3__45__cpo4cendE,@object
	.size		_ZN40_INTERNAL_3b096444_4_k_cu_0ba9e132_207324cuda3std3__45__cpo4cendE,(_ZN40_INTERNAL_3b096444_4_k_cu_0ba9e132_207324cuda3std6ranges3__45__cpo4swapE - _ZN40_INTERNAL_3b096444_4_k_cu_0ba9e132_207324cuda3std3__45__cpo4cendE)
_ZN40_INTERNAL_3b096444_4_k_cu_0ba9e132_207324cuda3std3__45__cpo4cendE:
	.zero		1
	.type		_ZN40_INTERNAL_3b096444_4_k_cu_0ba9e132_207324cuda3std6ranges3__45__cpo4swapE,@object
	.size		_ZN40_INTERNAL_3b096444_4_k_cu_0ba9e132_207324cuda3std6ranges3__45__cpo4swapE,(.L_10 - _ZN40_INTERNAL_3b096444_4_k_cu_0ba9e132_207324cuda3std6ranges3__45__cpo4swapE)
_ZN40_INTERNAL_3b096444_4_k_cu_0ba9e132_207324cuda3std6ranges3__45__cpo4swapE:
	.zero		1
.L_10:


//--------------------- .nv.constant0._ZN7cutlass13device_kernelINS_4gemm6kernel13GemmUniversalIN4cute5tupleIJiiiiEEENS1_10collective13CollectiveMmaINS1_35MainloopSm100TmaUmmaWarpSpecializedILi12ELi2ELi4ENS5_IJNS4_1CILi2EEESB_NSA_ILi1EEEEEEEENS5_IJNSA_ILi64EEESF_NSA_ILi32EEEEEEfNS5_IJlSC_lEEEfSI_NS4_8TiledMMAINS4_8MMA_AtomIJNS4_17SM100_MMA_TF32_SSINS_10tfloat32_tESM_fLi64ELi64ELNS4_4UMMA5MajorE0ELSO_0ELNSN_7ScaleInE0ELSP_0EEEEEENS4_6LayoutINS5_IJSC_SC_SC_EEENS5_IJNSA_ILi0EEESU_SU_EEEEENS5_IJNS4_10UnderscoreESX_SX_EEEEENS4_23SM90_TMA_LOAD_MULTICASTENS4_14ComposedLayoutINS4_7SwizzleILi3ELi4ELi3EEENS4_18smem_ptr_flag_bitsILi32EEENSS_INS5_IJNSA_ILi8EEESG_EEENS5_IJSG_SC_EEEEEEEvNS4_8identityES10_S1A_vS1B_EENS_8epilogue10collective18CollectiveEpilogueINS1D_23Sm100TmaWarpSpecializedILi3ELi2ELi16ELb1ELb0EEEJSH_NS5_IJNSS_ISF_SC_EENSS_ISG_SC_EEEEEfSI_fSI_NS1D_6fusion15FusionCallbacksIS1H_NS1L_17LinearCombinationIffffLNS_15FloatRoundStyleE2EEESH_S1K_JEEENS4_5SM1004TMEM4LOAD26SM100_TMEM_LOAD_16dp128b8xENS4_13SM90_TMA_LOADES1A_NS4_17SM75_U32x4_LDSM_NENS4_14SM90_TMA_STOREES1A_NS4_17SM90_U32x4_STSM_NENS4_39AutoVectorizingCopyWithAssumedAlignmentILi128EEEEEEvvEEEEvNT_6ParamsE --------------------------
	.section	.nv.constant0._ZN7cutlass13device_kernelINS_4gemm6kernel13GemmUniversalIN4cute5tupleIJiiiiEEENS1_10collective13CollectiveMmaINS1_35MainloopSm100TmaUmmaWarpSpecializedILi12ELi2ELi4ENS5_IJNS4_1CILi2EEESB_NSA_ILi1EEEEEEEENS5_IJNSA_ILi64EEESF_NSA_ILi32EEEEEEfNS5_IJlSC_lEEEfSI_NS4_8TiledMMAINS4_8MMA_AtomIJNS4_17SM100_MMA_TF32_SSINS_10tfloat32_tESM_fLi64ELi64ELNS4_4UMMA5MajorE0ELSO_0ELNSN_7ScaleInE0ELSP_0EEEEEENS4_6LayoutINS5_IJSC_SC_SC_EEENS5_IJNSA_ILi0EEESU_SU_EEEEENS5_IJNS4_10UnderscoreESX_SX_EEEEENS4_23SM90_TMA_LOAD_MULTICASTENS4_14ComposedLayoutINS4_7SwizzleILi3ELi4ELi3EEENS4_18smem_ptr_flag_bitsILi32EEENSS_INS5_IJNSA_ILi8EEESG_EEENS5_IJSG_SC_EEEEEEEvNS4_8identityES10_S1A_vS1B_EENS_8epilogue10collective18CollectiveEpilogueINS1D_23Sm100TmaWarpSpecializedILi3ELi2ELi16ELb1ELb0EEEJSH_NS5_IJNSS_ISF_SC_EENSS_ISG_SC_EEEEEfSI_fSI_NS1D_6fusion15FusionCallbacksIS1H_NS1L_17LinearCombinationIffffLNS_15FloatRoundStyleE2EEESH_S1K_JEEENS4_5SM1004TMEM4LOAD26SM100_TMEM_LOAD_16dp128b8xENS4_13SM90_TMA_LOADES1A_NS4_17SM75_U32x4_LDSM_NENS4_14SM90_TMA_STOREES1A_NS4_17SM90_U32x4_STSM_NENS4_39AutoVectorizingCopyWithAssumedAlignmentILi128EEEEEEvvEEEEvNT_6ParamsE,"a",@progbits
	.sectionflags	@""
	.align	4
.nv.constant0._ZN7cutlass13device_kernelINS_4gemm6kernel13GemmUniversalIN4cute5tupleIJiiiiEEENS1_10collective13CollectiveMmaINS1_35MainloopSm100TmaUmmaWarpSpecializedILi12ELi2ELi4ENS5_IJNS4_1CILi2EEESB_NSA_ILi1EEEEEEEENS5_IJNSA_ILi64EEESF_NSA_ILi32EEEEEEfNS5_IJlSC_lEEEfSI_NS4_8TiledMMAINS4_8MMA_AtomIJNS4_17SM100_MMA_TF32_SSINS_10tfloat32_tESM_fLi64ELi64ELNS4_4UMMA5MajorE0ELSO_0ELNSN_7ScaleInE0ELSP_0EEEEEENS4_6LayoutINS5_IJSC_SC_SC_EEENS5_IJNSA_ILi0EEESU_SU_EEEEENS5_IJNS4_10UnderscoreESX_SX_EEEEENS4_23SM90_TMA_LOAD_MULTICASTENS4_14ComposedLayoutINS4_7SwizzleILi3ELi4ELi3EEENS4_18smem_ptr_flag_bitsILi32EEENSS_INS5_IJNSA_ILi8EEESG_EEENS5_IJSG_SC_EEEEEEEvNS4_8identityES10_S1A_vS1B_EENS_8epilogue10collective18CollectiveEpilogueINS1D_23Sm100TmaWarpSpecializedILi3ELi2ELi16ELb1ELb0EEEJSH_NS5_IJNSS_ISF_SC_EENSS_ISG_SC_EEEEEfSI_fSI_NS1D_6fusion15FusionCallbacksIS1H_NS1L_17LinearCombinationIffffLNS_15FloatRoundStyleE2EEESH_S1K_JEEENS4_5SM1004TMEM4LOAD26SM100_TMEM_LOAD_16dp128b8xENS4_13SM90_TMA_LOADES1A_NS4_17SM75_U32x4_LDSM_NENS4_14SM90_TMA_STOREES1A_NS4_17SM90_U32x4_STSM_NENS4_39AutoVectorizingCopyWithAssumedAlignmentILi128EEEEEEvvEEEEvNT_6ParamsE:
	.zero		2944


//--------------------- SYMBOLS --------------------------

	.type		.nv.reservedSmem.offset0,@object
	.size		.nv.reservedSmem.offset0,0x4
	.type		.nv.reservedSmem.cap,@object
	.size		.nv.reservedSmem.cap,0x4
	.type		__assertfail,@function
